// auto-generated by cutlass_sweep.sparse_gemm — config: {"arch": "sm_90", "cluster_m": 1, "cluster_n": 1, "dtype": "int8", "tile_k": 128, "tile_m": 64, "tile_n": 256}
#include "cutlass/cutlass.h"
#include "cutlass/gemm/collective/collective_builder.hpp"
#include "cutlass/gemm/device/gemm_universal_adapter.h"
#include "cutlass/gemm/kernel/gemm_universal.hpp"
#include "cutlass/epilogue/collective/collective_builder.hpp"

using Elem = int8_t;
using Acc  = int32_t;
using TileShape    = cute::Shape<cute::_64, cute::_256, cute::_128>;
using ClusterShape = cute::Shape<cute::_1, cute::_1, cute::_1>;

using CollectiveEpilogue = typename cutlass::epilogue::collective::CollectiveBuilder<
    cutlass::arch::Sm90, cutlass::arch::OpClassSparseTensorOp,
    TileShape, ClusterShape,
    cutlass::epilogue::collective::EpilogueTileAuto,
    Acc, Acc,
    Acc, cutlass::layout::ColumnMajor, 128 / cutlass::sizeof_bits<Acc>::value,
    Acc, cutlass::layout::ColumnMajor, 128 / cutlass::sizeof_bits<Acc>::value,
    cutlass::epilogue::collective::EpilogueScheduleAuto
  >::CollectiveOp;

using CollectiveMainloop = typename cutlass::gemm::collective::CollectiveBuilder<
    cutlass::arch::Sm90, cutlass::arch::OpClassSparseTensorOp,
    Elem, cutlass::layout::RowMajor, 128 / cutlass::sizeof_bits<Elem>::value,
    Elem, cutlass::layout::ColumnMajor, 128 / cutlass::sizeof_bits<Elem>::value,
    Acc,
    TileShape, ClusterShape,
    cutlass::gemm::collective::StageCountAutoCarveout<static_cast<int>(sizeof(typename CollectiveEpilogue::SharedStorage))>,
    cutlass::gemm::collective::KernelScheduleAuto
  >::CollectiveOp;

using GemmKernel = cutlass::gemm::kernel::GemmUniversal<
    cute::Shape<int,int,int,int>,
    CollectiveMainloop,
    CollectiveEpilogue
>;
using Gemm = cutlass::gemm::device::GemmUniversalAdapter<GemmKernel>;

auto* _anchor = &cutlass::device_kernel<GemmKernel>;


// ===== COMPILED SASS (sm_90a) =====

	.target	sm_90a

	.elftype	@"ET_EXEC"


//--------------------- .note.nv.tkinfo           --------------------------
	.section	.note.nv.tkinfo,"",@"SHT_NOTE"
	.sectionflags	@"SHF_NOTE_NV_TKINFO"
	.tkinfo
        /*0018*/ 	.word	0x00000002
        /*0030*/ 	.string	""
        /*0030*/ 	.string	"ptxas"
        /*0030*/ 	.string	"Cuda compilation tools, release 13.0, V13.0.88"
        /*0030*/ 	.string	"Build cuda_13.0.r13.0/compiler.36424714_0"
        /*0030*/ 	.string	"-arch sm_90a -m 64 "



//--------------------- .note.nv.cuinfo           --------------------------
	.section	.note.nv.cuinfo,"",@"SHT_NOTE"
	.sectionflags	@"SHF_NOTE_NV_CUINFO"
        /*0018*/ 	.short	0x0002
        /*001a*/ 	.short	0x005a
        /*001c*/ 	.short	0x0082
	.zero		2


//--------------------- .nv.info                  --------------------------
	.section	.nv.info,"",@"SHT_CUDA_INFO"
	.align	4


	//----- nvinfo : EIATTR_REGCOUNT
	.align		4
        /*0000*/ 	.byte	0x04, 0x2f
        /*0002*/ 	.short	(.L_12 - .L_11)
	.align		4
.L_11:
        /*0004*/ 	.word	index@(_ZN7cutlass13device_kernelINS_4gemm6kernel13GemmUniversalIN4cute5tupleIJiiiiEEENS1_10collective13CollectiveMmaINS1_40MainloopSm90TmaGmmaWarpSpecializedSparseILi6ENS5_IJNS4_1CILi1EEESB_SB_EEENS1_32KernelTmaWarpSpecializedPingpongEEENS5_IJNSA_ILi64EEENSA_ILi256EEENSA_ILi128EEEEEEaNS5_IJNS4_6LayoutINS5_IJiNS5_IJNSA_ILi2EEEiEEEiEEENS5_IJlNS5_IJSB_SK_EEElEEEEENSJ_INS5_IJNS5_IJSF_iEEENS5_IJSH_iEEEiEEENS5_IJNS5_IJSH_NSA_ILi8192EEEEEENS5_IJSB_lEEElEEEEEEEEaNS5_IJlSB_lEEENS4_8TiledMMAINS4_8MMA_AtomIJNS4_4SM904GMMA6SPARSE28GMMA_64x256x64_S32S8S8_SS_TNILNS13_9SparseSelE0EEEEEENSJ_ISC_NS5_IJNSA_ILi0EEES19_S19_EEEEENS5_IJNS4_10UnderscoreES1C_S1C_EEEEENS4_13SM90_TMA_LOADENS4_14ComposedLayoutINS4_7SwizzleILi2ELi4ELi3EEENS4_25smem_sparse_ptr_flag_bitsILi2ELi8EEENSJ_INS5_IJNS5_IJSB_NSA_ILi8EEEEEENS5_IJSK_SF_EEEEEENS5_IJNS5_IJS19_SH_EEESN_EEEEEEEvNS4_8identityES1F_NS1G_INS1H_ILi3ELi4ELi3EEENS4_18smem_ptr_flag_bitsILi8EEENSJ_INS5_IJS1L_SH_EEENS5_IJSH_SB_EEEEEEEvS1T_EENS_8epilogue10collective6detail29Sm90TmaWarpSpecializedAdapterINS23_15DefaultEpilogueIiNS5_IJSB_llEEES27_NS22_6thread17LinearCombinationIiLi1EiiLNS28_9ScaleType4KindE0ELNS_15FloatRoundStyleE2EiEENS1_15EpilogueDefaultEEEEEvvEEEEvNT_6ParamsE)
        /*0008*/ 	.word	0x000000a8


	//----- nvinfo : EIATTR_FRAME_SIZE
	.align		4
.L_12:
        /*000c*/ 	.byte	0x04, 0x11
        /*000e*/ 	.short	(.L_14 - .L_13)
	.align		4
.L_13:
        /*0010*/ 	.word	index@(_ZN7cutlass13device_kernelINS_4gemm6kernel13GemmUniversalIN4cute5tupleIJiiiiEEENS1_10collective13CollectiveMmaINS1_40MainloopSm90TmaGmmaWarpSpecializedSparseILi6ENS5_IJNS4_1CILi1EEESB_SB_EEENS1_32KernelTmaWarpSpecializedPingpongEEENS5_IJNSA_ILi64EEENSA_ILi256EEENSA_ILi128EEEEEEaNS5_IJNS4_6LayoutINS5_IJiNS5_IJNSA_ILi2EEEiEEEiEEENS5_IJlNS5_IJSB_SK_EEElEEEEENSJ_INS5_IJNS5_IJSF_iEEENS5_IJSH_iEEEiEEENS5_IJNS5_IJSH_NSA_ILi8192EEEEEENS5_IJSB_lEEElEEEEEEEEaNS5_IJlSB_lEEENS4_8TiledMMAINS4_8MMA_AtomIJNS4_4SM904GMMA6SPARSE28GMMA_64x256x64_S32S8S8_SS_TNILNS13_9SparseSelE0EEEEEENSJ_ISC_NS5_IJNSA_ILi0EEES19_S19_EEEEENS5_IJNS4_10UnderscoreES1C_S1C_EEEEENS4_13SM90_TMA_LOADENS4_14ComposedLayoutINS4_7SwizzleILi2ELi4ELi3EEENS4_25smem_sparse_ptr_flag_bitsILi2ELi8EEENSJ_INS5_IJNS5_IJSB_NSA_ILi8EEEEEENS5_IJSK_SF_EEEEEENS5_IJNS5_IJS19_SH_EEESN_EEEEEEEvNS4_8identityES1F_NS1G_INS1H_ILi3ELi4ELi3EEENS4_18smem_ptr_flag_bitsILi8EEENSJ_INS5_IJS1L_SH_EEENS5_IJSH_SB_EEEEEEEvS1T_EENS_8epilogue10collective6detail29Sm90TmaWarpSpecializedAdapterINS23_15DefaultEpilogueIiNS5_IJSB_llEEES27_NS22_6thread17LinearCombinationIiLi1EiiLNS28_9ScaleType4KindE0ELNS_15FloatRoundStyleE2EiEENS1_15EpilogueDefaultEEEEEvvEEEEvNT_6ParamsE)
        /*0014*/ 	.word	0x00000000


	//----- nvinfo : EIATTR_MIN_STACK_SIZE
	.align		4
.L_14:
        /*0018*/ 	.byte	0x04, 0x12
        /*001a*/ 	.short	(.L_16 - .L_15)
	.align		4
.L_15:
        /*001c*/ 	.word	index@(_ZN7cutlass13device_kernelINS_4gemm6kernel13GemmUniversalIN4cute5tupleIJiiiiEEENS1_10collective13CollectiveMmaINS1_40MainloopSm90TmaGmmaWarpSpecializedSparseILi6ENS5_IJNS4_1CILi1EEESB_SB_EEENS1_32KernelTmaWarpSpecializedPingpongEEENS5_IJNSA_ILi64EEENSA_ILi256EEENSA_ILi128EEEEEEaNS5_IJNS4_6LayoutINS5_IJiNS5_IJNSA_ILi2EEEiEEEiEEENS5_IJlNS5_IJSB_SK_EEElEEEEENSJ_INS5_IJNS5_IJSF_iEEENS5_IJSH_iEEEiEEENS5_IJNS5_IJSH_NSA_ILi8192EEEEEENS5_IJSB_lEEElEEEEEEEEaNS5_IJlSB_lEEENS4_8TiledMMAINS4_8MMA_AtomIJNS4_4SM904GMMA6SPARSE28GMMA_64x256x64_S32S8S8_SS_TNILNS13_9SparseSelE0EEEEEENSJ_ISC_NS5_IJNSA_ILi0EEES19_S19_EEEEENS5_IJNS4_10UnderscoreES1C_S1C_EEEEENS4_13SM90_TMA_LOADENS4_14ComposedLayoutINS4_7SwizzleILi2ELi4ELi3EEENS4_25smem_sparse_ptr_flag_bitsILi2ELi8EEENSJ_INS5_IJNS5_IJSB_NSA_ILi8EEEEEENS5_IJSK_SF_EEEEEENS5_IJNS5_IJS19_SH_EEESN_EEEEEEEvNS4_8identityES1F_NS1G_INS1H_ILi3ELi4ELi3EEENS4_18smem_ptr_flag_bitsILi8EEENSJ_INS5_IJS1L_SH_EEENS5_IJSH_SB_EEEEEEEvS1T_EENS_8epilogue10collective6detail29Sm90TmaWarpSpecializedAdapterINS23_15DefaultEpilogueIiNS5_IJSB_llEEES27_NS22_6thread17LinearCombinationIiLi1EiiLNS28_9ScaleType4KindE0ELNS_15FloatRoundStyleE2EiEENS1_15EpilogueDefaultEEEEEvvEEEEvNT_6ParamsE)
        /*0020*/ 	.word	0x00000000
.L_16:


//--------------------- .nv.compat                --------------------------
	.section	.nv.compat,"",@"SHT_CUDA_COMPAT_INFO"
	.align	4
        /*0000*/ 	.byte	0x02, 0x09, 0x01, 0x00, 0x02, 0x02, 0x04, 0x00, 0x02, 0x05, 0x05, 0x00, 0x03, 0x07, 0x01, 0x01
        /*0010*/ 	.byte	0x02, 0x03, 0x01, 0x00, 0x02, 0x06, 0x01, 0x00, 0x04, 0x0b, 0x08, 0x00, 0x00, 0x00, 0x00, 0x00
        /*0020*/ 	.byte	0x00, 0x00, 0x00, 0x00


//--------------------- .nv.info._ZN7cutlass13device_kernelINS_4gemm6kernel13GemmUniversalIN4cute5tupleIJiiiiEEENS1_10collective13CollectiveMmaINS1_40MainloopSm90TmaGmmaWarpSpecializedSparseILi6ENS5_IJNS4_1CILi1EEESB_SB_EEENS1_32KernelTmaWarpSpecializedPingpongEEENS5_IJNSA_ILi64EEENSA_ILi256EEENSA_ILi128EEEEEEaNS5_IJNS4_6LayoutINS5_IJiNS5_IJNSA_ILi2EEEiEEEiEEENS5_IJlNS5_IJSB_SK_EEElEEEEENSJ_INS5_IJNS5_IJSF_iEEENS5_IJSH_iEEEiEEENS5_IJNS5_IJSH_NSA_ILi8192EEEEEENS5_IJSB_lEEElEEEEEEEEaNS5_IJlSB_lEEENS4_8TiledMMAINS4_8MMA_AtomIJNS4_4SM904GMMA6SPARSE28GMMA_64x256x64_S32S8S8_SS_TNILNS13_9SparseSelE0EEEEEENSJ_ISC_NS5_IJNSA_ILi0EEES19_S19_EEEEENS5_IJNS4_10UnderscoreES1C_S1C_EEEEENS4_13SM90_TMA_LOADENS4_14ComposedLayoutINS4_7SwizzleILi2ELi4ELi3EEENS4_25smem_sparse_ptr_flag_bitsILi2ELi8EEENSJ_INS5_IJNS5_IJSB_NSA_ILi8EEEEEENS5_IJSK_SF_EEEEEENS5_IJNS5_IJS19_SH_EEESN_EEEEEEEvNS4_8identityES1F_NS1G_INS1H_ILi3ELi4ELi3EEENS4_18smem_ptr_flag_bitsILi8EEENSJ_INS5_IJS1L_SH_EEENS5_IJSH_SB_EEEEEEEvS1T_EENS_8epilogue10collective6detail29Sm90TmaWarpSpecializedAdapterINS23_15DefaultEpilogueIiNS5_IJSB_llEEES27_NS22_6thread17LinearCombinationIiLi1EiiLNS28_9ScaleType4KindE0ELNS_15FloatRoundStyleE2EiEENS1_15EpilogueDefaultEEEEEvvEEEEvNT_6ParamsE --------------------------
	.section	.nv.info._ZN7cutlass13device_kernelINS_4gemm6kernel13GemmUniversalIN4cute5tupleIJiiiiEEENS1_10collective13CollectiveMmaINS1_40MainloopSm90TmaGmmaWarpSpecializedSparseILi6ENS5_IJNS4_1CILi1EEESB_SB_EEENS1_32KernelTmaWarpSpecializedPingpongEEENS5_IJNSA_ILi64EEENSA_ILi256EEENSA_ILi128EEEEEEaNS5_IJNS4_6LayoutINS5_IJiNS5_IJNSA_ILi2EEEiEEEiEEENS5_IJlNS5_IJSB_SK_EEElEEEEENSJ_INS5_IJNS5_IJSF_iEEENS5_IJSH_iEEEiEEENS5_IJNS5_IJSH_NSA_ILi8192EEEEEENS5_IJSB_lEEElEEEEEEEEaNS5_IJlSB_lEEENS4_8TiledMMAINS4_8MMA_AtomIJNS4_4SM904GMMA6SPARSE28GMMA_64x256x64_S32S8S8_SS_TNILNS13_9SparseSelE0EEEEEENSJ_ISC_NS5_IJNSA_ILi0EEES19_S19_EEEEENS5_IJNS4_10UnderscoreES1C_S1C_EEEEENS4_13SM90_TMA_LOADENS4_14ComposedLayoutINS4_7SwizzleILi2ELi4ELi3EEENS4_25smem_sparse_ptr_flag_bitsILi2ELi8EEENSJ_INS5_IJNS5_IJSB_NSA_ILi8EEEEEENS5_IJSK_SF_EEEEEENS5_IJNS5_IJS19_SH_EEESN_EEEEEEEvNS4_8identityES1F_NS1G_INS1H_ILi3ELi4ELi3EEENS4_18smem_ptr_flag_bitsILi8EEENSJ_INS5_IJS1L_SH_EEENS5_IJSH_SB_EEEEEEEvS1T_EENS_8epilogue10collective6detail29Sm90TmaWarpSpecializedAdapterINS23_15DefaultEpilogueIiNS5_IJSB_llEEES27_NS22_6thread17LinearCombinationIiLi1EiiLNS28_9ScaleType4KindE0ELNS_15FloatRoundStyleE2EiEENS1_15EpilogueDefaultEEEEEvvEEEEvNT_6ParamsE,"",@"SHT_CUDA_INFO"
	.sectionflags	@""
	.align	4


	//----- nvinfo : EIATTR_CUDA_API_VERSION
	.align		4
        /*0000*/ 	.byte	0x04, 0x37
        /*0002*/ 	.short	(.L_18 - .L_17)
.L_17:
        /*0004*/ 	.word	0x00000082


	//----- nvinfo : EIATTR_KPARAM_INFO
	.align		4
.L_18:
        /*0008*/ 	.byte	0x04, 0x17
        /*000a*/ 	.short	(.L_20 - .L_19)
.L_19:
        /*000c*/ 	.word	0x00000000
        /*0010*/ 	.short	0x0000
        /*0012*/ 	.short	0x0070
        /*0014*/ 	.byte	0x00, 0xf0, 0x01, 0x14


	//----- nvinfo : EIATTR_SPARSE_MMA_MASK
	.align		4
.L_20:
        /*0018*/ 	.byte	0x03, 0x50
        /*001a*/ 	.short	0x0004


	//----- nvinfo : EIATTR_MAXREG_COUNT
	.align		4
        /*001c*/ 	.byte	0x03, 0x1b
        /*001e*/ 	.short	0x00a8


	//----- nvinfo : EIATTR_NUM_BARRIERS
	.align		4
        /*0020*/ 	.byte	0x02, 0x4c
        /*0022*/ 	.byte	0x01
	.zero		1


	//----- nvinfo : EIATTR_MERCURY_ISA_VERSION
	.align		4
        /*0024*/ 	.byte	0x03, 0x5f
        /*0026*/ 	.short	0x0101


	//----- nvinfo : EIATTR_INT_WARP_WIDE_INSTR_OFFSETS
	.align		4
        /*0028*/ 	.byte	0x04, 0x31
        /*002a*/ 	.short	(.L_22 - .L_21)


	//   ....[0]....
.L_21:
        /*002c*/ 	.word	0x00000490


	//   ....[1]....
        /*0030*/ 	.word	0x000004b0


	//   ....[2]....
        /*0034*/ 	.word	0x00000530


	//   ....[3]....
        /*0038*/ 	.word	0x00000540


	//   ....[4]....
        /*003c*/ 	.word	0x00000550


	//   ....[5]....
        /*0040*/ 	.word	0x00000570


	//   ....[6]....
        /*0044*/ 	.word	0x000005c0


	//   ....[7]....
        /*0048*/ 	.word	0x000005e0


	//----- nvinfo : EIATTR_COOP_GROUP_MASK_REGIDS
	.align		4
.L_22:
        /*004c*/ 	.byte	0x04, 0x29
        /*004e*/ 	.short	(.L_24 - .L_23)


	//   ....[0]....
.L_23:
        /*0050*/ 	.word	0xffffffff


	//   ....[1]....
        /*0054*/ 	.word	0xffffffff


	//   ....[2]....
        /*0058*/ 	.word	0xffffffff


	//   ....[3]....
        /*005c*/ 	.word	0xffffffff


	//   ....[4]....
        /*0060*/ 	.word	0xffffffff


	//   ....[5]....
        /*0064*/ 	.word	0xffffffff


	//----- nvinfo : EIATTR_COOP_GROUP_INSTR_OFFSETS
	.align		4
.L_24:
        /*0068*/ 	.byte	0x04, 0x28
        /*006a*/ 	.short	(.L_26 - .L_25)


	//   ....[0]....
.L_25:
        /*006c*/ 	.word	0x00000060


	//   ....[1]....
        /*0070*/ 	.word	0x00000070


	//   ....[2]....
        /*0074*/ 	.word	0x00000160


	//   ....[3]....
        /*0078*/ 	.word	0x00000330


	//   ....[4]....
        /*007c*/ 	.word	0x00000370


	//   ....[5]....
        /*0080*/ 	.word	0x000003b0


	//----- nvinfo : EIATTR_REG_RECONFIG
	.align		4
.L_26:
        /*0084*/ 	.byte	0x01, 0x54
	.zero		2


	//----- nvinfo : EIATTR_MBARRIER_INSTR_OFFSETS
	.align		4
        /*0088*/ 	.byte	0x04, 0x39
        /*008a*/ 	.short	(.L_28 - .L_27)


	//   ....[0]....
.L_27:
        /*008c*/ 	.word	0x00000260
        /*0090*/ 	.word	0x000000ff
        /*0094*/ 	.word	0x00000000
        /*0098*/ 	.short	0x0100
        /*009a*/ 	.byte	0x08
	.zero		1


	//   ....[1]....
        /*009c*/ 	.word	0x00000270
        /*00a0*/ 	.word	0x000000ff
        /*00a4*/ 	.word	0x00000030
        /*00a8*/ 	.short	0x0100
        /*00aa*/ 	.byte	0x08
	.zero		1


	//   ....[2]....
        /*00ac*/ 	.word	0x00000280
        /*00b0*/ 	.word	0x000000ff
        /*00b4*/ 	.word	0x00000008
        /*00b8*/ 	.short	0x0100
        /*00ba*/ 	.byte	0x08
	.zero		1


	//   ....[3]....
        /*00bc*/ 	.word	0x00000290
        /*00c0*/ 	.word	0x000000ff
        /*00c4*/ 	.word	0x00000038
        /*00c8*/ 	.short	0x0100
        /*00ca*/ 	.byte	0x08
	.zero		1


	//   ....[4]....
        /*00cc*/ 	.word	0x000002a0
        /*00d0*/ 	.word	0x000000ff
        /*00d4*/ 	.word	0x00000010
        /*00d8*/ 	.short	0x0100
        /*00da*/ 	.byte	0x08
	.zero		1


	//   ....[5]....
        /*00dc*/ 	.word	0x000002b0
        /*00e0*/ 	.word	0x000000ff
        /*00e4*/ 	.word	0x00000040
        /*00e8*/ 	.short	0x0100
        /*00ea*/ 	.byte	0x08
	.zero		1


	//   ....[6]....
        /*00ec*/ 	.word	0x000002c0
        /*00f0*/ 	.word	0x000000ff
        /*00f4*/ 	.word	0x00000018
        /*00f8*/ 	.short	0x0100
        /*00fa*/ 	.byte	0x08
	.zero		1


	//   ....[7]....
        /*00fc*/ 	.word	0x000002d0
        /*0100*/ 	.word	0x000000ff
        /*0104*/ 	.word	0x00000048
        /*0108*/ 	.short	0x0100
        /*010a*/ 	.byte	0x08
	.zero		1


	//   ....[8]....
        /*010c*/ 	.word	0x000002e0
        /*0110*/ 	.word	0x000000ff
        /*0114*/ 	.word	0x00000020
        /*0118*/ 	.short	0x0100
        /*011a*/ 	.byte	0x08
	.zero		1


	//   ....[9]....
        /*011c*/ 	.word	0x000002f0
        /*0120*/ 	.word	0x000000ff
        /*0124*/ 	.word	0x00000050
        /*0128*/ 	.short	0x0100
        /*012a*/ 	.byte	0x08
	.zero		1


	//   ....[10]....
        /*012c*/ 	.word	0x00000300
        /*0130*/ 	.word	0x000000ff
        /*0134*/ 	.word	0x00000028
        /*0138*/ 	.short	0x0100
        /*013a*/ 	.byte	0x08
	.zero		1


	//   ....[11]....
        /*013c*/ 	.word	0x00000310
        /*0140*/ 	.word	0x000000ff
        /*0144*/ 	.word	0x00000058
        /*0148*/ 	.short	0x0100
        /*014a*/ 	.byte	0x08
	.zero		1


	//   ....[12]....
        /*014c*/ 	.word	0x00000620
        /*0150*/ 	.word	0x000000ff
        /*0154*/ 	.word	0x00000090
        /*0158*/ 	.short	0x0100
        /*015a*/ 	.byte	0x08
	.zero		1


	//   ....[13]....
        /*015c*/ 	.word	0x00000690
        /*0160*/ 	.word	0x000000ff
        /*0164*/ 	.word	0x00000098
        /*0168*/ 	.short	0x0100
        /*016a*/ 	.byte	0x08
	.zero		1


	//   ....[14]....
        /*016c*/ 	.word	0x000006b0
        /*0170*/ 	.word	0x000000ff
        /*0174*/ 	.word	0x00000070
        /*0178*/ 	.short	0x0100
        /*017a*/ 	.byte	0x09
	.zero		1


	//   ....[15]....
        /*017c*/ 	.word	0x000006c0
        /*0180*/ 	.word	0x000000ff
        /*0184*/ 	.word	0x00000078
        /*0188*/ 	.short	0x0100
        /*018a*/ 	.byte	0x09
	.zero		1


	//   ....[16]....
        /*018c*/ 	.word	0x000006d0
        /*0190*/ 	.word	0x000000ff
        /*0194*/ 	.word	0x00000080
        /*0198*/ 	.short	0x0100
        /*019a*/ 	.byte	0x09
	.zero		1


	//   ....[17]....
        /*019c*/ 	.word	0x000006e0
        /*01a0*/ 	.word	0x000000ff
        /*01a4*/ 	.word	0x00000088
        /*01a8*/ 	.short	0x0100
        /*01aa*/ 	.byte	0x09
	.zero		1


	//   ....[18]....
        /*01ac*/ 	.word	0x00001530
        /*01b0*/ 	.word	0x000000ff
        /*01b4*/ 	.word	0xfffffff8
        /*01b8*/ 	.short	0x010a
        /*01ba*/ 	.byte	0x0c
	.zero		1


	//   ....[19]....
        /*01bc*/ 	.word	0x00001a00
        /*01c0*/ 	.word	0x000000ff
        /*01c4*/ 	.word	0x00000000
        /*01c8*/ 	.short	0x010a
        /*01ca*/ 	.byte	0x08
	.zero		1


	//   ....[20]....
        /*01cc*/ 	.word	0x00001a60
        /*01d0*/ 	.word	0x000000ff
        /*01d4*/ 	.word	0x00000000
        /*01d8*/ 	.short	0x010a
        /*01da*/ 	.byte	0x08
	.zero		1


	//   ....[21]....
        /*01dc*/ 	.word	0x00001c40
        /*01e0*/ 	.word	0x000000ff
        /*01e4*/ 	.word	0x00000000
        /*01e8*/ 	.short	0x0101
        /*01ea*/ 	.byte	0x08
	.zero		1


	//   ....[22]....
        /*01ec*/ 	.word	0x00001dc0
        /*01f0*/ 	.word	0x00000013
        /*01f4*/ 	.word	0x00000000
        /*01f8*/ 	.short	0x0101
        /*01fa*/ 	.byte	0x13
	.zero		1


	//   ....[23]....
        /*01fc*/ 	.word	0x00001e10
        /*0200*/ 	.word	0x000000ff
        /*0204*/ 	.word	0x00000008
        /*0208*/ 	.short	0x010a
        /*020a*/ 	.byte	0x0c
	.zero		1


	//   ....[24]....
        /*020c*/ 	.word	0x0000b1f0
        /*0210*/ 	.word	0x00000004
        /*0214*/ 	.word	0x00000000
        /*0218*/ 	.short	0x0101
        /*021a*/ 	.byte	0x13
	.zero		1


	//   ....[25]....
        /*021c*/ 	.word	0x0000bae0
        /*0220*/ 	.word	0x00000012
        /*0224*/ 	.word	0x00000030
        /*0228*/ 	.short	0x010a
        /*022a*/ 	.byte	0x3f
	.zero		1


	//   ....[26]....
        /*022c*/ 	.word	0x0000bf20
        /*0230*/ 	.word	0x0000000a
        /*0234*/ 	.word	0x00000098
        /*0238*/ 	.short	0x0101
        /*023a*/ 	.byte	0x3f
	.zero		1


	//   ....[27]....
        /*023c*/ 	.word	0x0000c680
        /*0240*/ 	.word	0x00000005
        /*0244*/ 	.word	0x00000000
        /*0248*/ 	.short	0x010a
        /*024a*/ 	.byte	0x3f
	.zero		1


	//   ....[28]....
        /*024c*/ 	.word	0x0000c700
        /*0250*/ 	.word	0x00000007
        /*0254*/ 	.word	0x00000000
        /*0258*/ 	.short	0x010a
        /*025a*/ 	.byte	0x3f
	.zero		1


	//   ....[29]....
        /*025c*/ 	.word	0x0000c790
        /*0260*/ 	.word	0x00000006
        /*0264*/ 	.word	0x00000000
        /*0268*/ 	.short	0x010a
        /*026a*/ 	.byte	0x3f
	.zero		1


	//   ....[30]....
        /*026c*/ 	.word	0x0000c820
        /*0270*/ 	.word	0x00000009
        /*0274*/ 	.word	0x00000000
        /*0278*/ 	.short	0x010a
        /*027a*/ 	.byte	0x3f
	.zero		1


	//   ....[31]....
        /*027c*/ 	.word	0x0000c8b0
        /*0280*/ 	.word	0x00000006
        /*0284*/ 	.word	0x00000000
        /*0288*/ 	.short	0x010a
        /*028a*/ 	.byte	0x3f
	.zero		1


	//   ....[32]....
        /*028c*/ 	.word	0x0000c940
        /*0290*/ 	.word	0x00000003
        /*0294*/ 	.word	0x00000000
        /*0298*/ 	.short	0x010a
        /*029a*/ 	.byte	0x3f
	.zero		1


	//   ....[33]....
        /*029c*/ 	.word	0x0000c9b0
        /*02a0*/ 	.word	0x00000013
        /*02a4*/ 	.word	0xfffffff8
        /*02a8*/ 	.short	0x010a
        /*02aa*/ 	.byte	0x3f
	.zero		1


	//   ....[34]....
        /*02ac*/ 	.word	0x0000ca10
        /*02b0*/ 	.word	0x00000015
        /*02b4*/ 	.word	0x00000000
        /*02b8*/ 	.short	0x010a
        /*02ba*/ 	.byte	0x3f
	.zero		1


	//   ....[35]....
        /*02bc*/ 	.word	0x0000ca70
        /*02c0*/ 	.word	0x00000013
        /*02c4*/ 	.word	0x00000008
        /*02c8*/ 	.short	0x010a
        /*02ca*/ 	.byte	0x3f
	.zero		1


	//   ....[36]....
        /*02cc*/ 	.word	0x0000cb40
        /*02d0*/ 	.word	0x00000012
        /*02d4*/ 	.word	0x00000030
        /*02d8*/ 	.short	0x010a
        /*02da*/ 	.byte	0x3f
	.zero		1


	//   ....[37]....
        /*02dc*/ 	.word	0x0000cc20
        /*02e0*/ 	.word	0x00000005
        /*02e4*/ 	.word	0x00000000
        /*02e8*/ 	.short	0x010a
        /*02ea*/ 	.byte	0x3f
	.zero		1


	//   ....[38]....
        /*02ec*/ 	.word	0x0000cc70
        /*02f0*/ 	.word	0x00000007
        /*02f4*/ 	.word	0x00000000
        /*02f8*/ 	.short	0x010a
        /*02fa*/ 	.byte	0x3f
	.zero		1


	//   ....[39]....
        /*02fc*/ 	.word	0x0000ccc0
        /*0300*/ 	.word	0x00000006
        /*0304*/ 	.word	0x00000000
        /*0308*/ 	.short	0x010a
        /*030a*/ 	.byte	0x3f
	.zero		1


	//   ....[40]....
        /*030c*/ 	.word	0x0000cd10
        /*0310*/ 	.word	0x00000009
        /*0314*/ 	.word	0x00000000
        /*0318*/ 	.short	0x010a
        /*031a*/ 	.byte	0x3f
	.zero		1


	//   ....[41]....
        /*031c*/ 	.word	0x0000cd60
        /*0320*/ 	.word	0x00000006
        /*0324*/ 	.word	0x00000000
        /*0328*/ 	.short	0x010a
        /*032a*/ 	.byte	0x3f
	.zero		1


	//----- nvinfo : EIATTR_NUM_MBARRIERS
	.align		4
.L_28:
        /*032c*/ 	.byte	0x03, 0x38
        /*032e*/ 	.short	0x0012


	//----- nvinfo : EIATTR_EXIT_INSTR_OFFSETS
	.align		4
        /*0330*/ 	.byte	0x04, 0x1c
        /*0332*/ 	.short	(.L_30 - .L_29)


	//   ....[0]....
.L_29:
        /*0334*/ 	.word	0x000011c0


	//   ....[1]....
        /*0338*/ 	.word	0x00001220


	//   ....[2]....
        /*033c*/ 	.word	0x0000b800


	//   ....[3]....
        /*0340*/ 	.word	0x0000b830


	//   ....[4]....
        /*0344*/ 	.word	0x0000c990


	//----- nvinfo : EIATTR_MAX_THREADS
	.align		4
.L_30:
        /*0348*/ 	.byte	0x04, 0x05
        /*034a*/ 	.short	(.L_32 - .L_31)
.L_31:
        /*034c*/ 	.word	0x00000180
        /*0350*/ 	.word	0x00000001
        /*0354*/ 	.word	0x00000001


	//----- nvinfo : EIATTR_CRS_STACK_SIZE
	.align		4
.L_32:
        /*0358*/ 	.byte	0x04, 0x1e
        /*035a*/ 	.short	(.L_34 - .L_33)
.L_33:
        /*035c*/ 	.word	0x00000000


	//----- nvinfo : EIATTR_CBANK_PARAM_SIZE
	.align		4
.L_34:
        /*0360*/ 	.byte	0x03, 0x19
        /*0362*/ 	.short	0x0570


	//----- nvinfo : EIATTR_PARAM_CBANK
	.align		4
        /*0364*/ 	.byte	0x04, 0x0a
        /*0366*/ 	.short	(.L_36 - .L_35)
	.align		4
.L_35:
        /*0368*/ 	.word	index@(.nv.constant0._ZN7cutlass13device_kernelINS_4gemm6kernel13GemmUniversalIN4cute5tupleIJiiiiEEENS1_10collective13CollectiveMmaINS1_40MainloopSm90TmaGmmaWarpSpecializedSparseILi6ENS5_IJNS4_1CILi1EEESB_SB_EEENS1_32KernelTmaWarpSpecializedPingpongEEENS5_IJNSA_ILi64EEENSA_ILi256EEENSA_ILi128EEEEEEaNS5_IJNS4_6LayoutINS5_IJiNS5_IJNSA_ILi2EEEiEEEiEEENS5_IJlNS5_IJSB_SK_EEElEEEEENSJ_INS5_IJNS5_IJSF_iEEENS5_IJSH_iEEEiEEENS5_IJNS5_IJSH_NSA_ILi8192EEEEEENS5_IJSB_lEEElEEEEEEEEaNS5_IJlSB_lEEENS4_8TiledMMAINS4_8MMA_AtomIJNS4_4SM904GMMA6SPARSE28GMMA_64x256x64_S32S8S8_SS_TNILNS13_9SparseSelE0EEEEEENSJ_ISC_NS5_IJNSA_ILi0EEES19_S19_EEEEENS5_IJNS4_10UnderscoreES1C_S1C_EEEEENS4_13SM90_TMA_LOADENS4_14ComposedLayoutINS4_7SwizzleILi2ELi4ELi3EEENS4_25smem_sparse_ptr_flag_bitsILi2ELi8EEENSJ_INS5_IJNS5_IJSB_NSA_ILi8EEEEEENS5_IJSK_SF_EEEEEENS5_IJNS5_IJS19_SH_EEESN_EEEEEEEvNS4_8identityES1F_NS1G_INS1H_ILi3ELi4ELi3EEENS4_18smem_ptr_flag_bitsILi8EEENSJ_INS5_IJS1L_SH_EEENS5_IJSH_SB_EEEEEEEvS1T_EENS_8epilogue10collective6detail29Sm90TmaWarpSpecializedAdapterINS23_15DefaultEpilogueIiNS5_IJSB_llEEES27_NS22_6thread17LinearCombinationIiLi1EiiLNS28_9ScaleType4KindE0ELNS_15FloatRoundStyleE2EiEENS1_15EpilogueDefaultEEEEEvvEEEEvNT_6ParamsE)
        /*036c*/ 	.short	0x0210
        /*036e*/ 	.short	0x0570


	//----- nvinfo : EIATTR_SW_WAR
	.align		4
.L_36:
        /*0370*/ 	.byte	0x04, 0x36
        /*0372*/ 	.short	(.L_38 - .L_37)
.L_37:
        /*0374*/ 	.word	0x00000008
.L_38:


//--------------------- .nv.callgraph             --------------------------
	.section	.nv.callgraph,"",@"SHT_CUDA_CALLGRAPH"
	.align	4
	.sectionentsize	8
	.align		4
        /*0000*/ 	.word	0x00000000
	.align		4
        /*0004*/ 	.word	0xffffffff
	.align		4
        /*0008*/ 	.word	0x00000000
	.align		4
        /*000c*/ 	.word	0xfffffffe
	.align		4
        /*0010*/ 	.word	0x00000000
	.align		4
        /*0014*/ 	.word	0xfffffffd
	.align		4
        /*0018*/ 	.word	0x00000000
	.align		4
        /*001c*/ 	.word	0xfffffffc


//--------------------- .nv.constant4             --------------------------
	.section	.nv.constant4,"a",@progbits
	.align	8
	.align		8
.nv.constant4:
        /*0000*/ 	.dword	_ZN39_INTERNAL_b2d28573_4_k_cu_1153900e_27994cuda3std3__45__cpo5beginE
	.align		8
        /*0008*/ 	.dword	_ZN39_INTERNAL_b2d28573_4_k_cu_1153900e_27994cuda3std3__45__cpo3endE
	.align		8
        /*0010*/ 	.dword	_ZN39_INTERNAL_b2d28573_4_k_cu_1153900e_27994cuda3std3__45__cpo6cbeginE
	.align		8
        /*0018*/ 	.dword	_ZN39_INTERNAL_b2d28573_4_k_cu_1153900e_27994cuda3std3__45__cpo4cendE
	.align		8
        /*0020*/ 	.dword	_ZN39_INTERNAL_b2d28573_4_k_cu_1153900e_27994cuda3std3__441_GLOBAL__N__b2d28573_4_k_cu_1153900e_27996ignoreE
	.align		8
        /*0028*/ 	.dword	_ZN39_INTERNAL_b2d28573_4_k_cu_1153900e_27994cuda3std3__419piecewise_constructE
	.align		8
        /*0030*/ 	.dword	_ZN39_INTERNAL_b2d28573_4_k_cu_1153900e_27994cuda3std3__48in_placeE
	.align		8
        /*0038*/ 	.dword	_ZN39_INTERNAL_b2d28573_4_k_cu_1153900e_27994cuda3std6ranges3__45__cpo4swapE
	.align		8
        /*0040*/ 	.dword	_ZN39_INTERNAL_b2d28573_4_k_cu_1153900e_27994cuda3std6ranges3__45__cpo9iter_moveE
	.align		8
        /*0048*/ 	.dword	_ZN39_INTERNAL_b2d28573_4_k_cu_1153900e_27994cute7productE
	.align		8
        /*0050*/ 	.dword	_ZN39_INTERNAL_b2d28573_4_k_cu_1153900e_27994cute1_E


//--------------------- .text._ZN7cutlass13device_kernelINS_4gemm6kernel13GemmUniversalIN4cute5tupleIJiiiiEEENS1_10collective13CollectiveMmaINS1_40MainloopSm90TmaGmmaWarpSpecializedSparseILi6ENS5_IJNS4_1CILi1EEESB_SB_EEENS1_32KernelTmaWarpSpecializedPingpongEEENS5_IJNSA_ILi64EEENSA_ILi256EEENSA_ILi128EEEEEEaNS5_IJNS4_6LayoutINS5_IJiNS5_IJNSA_ILi2EEEiEEEiEEENS5_IJlNS5_IJSB_SK_EEElEEEEENSJ_INS5_IJNS5_IJSF_iEEENS5_IJSH_iEEEiEEENS5_IJNS5_IJSH_NSA_ILi8192EEEEEENS5_IJSB_lEEElEEEEEEEEaNS5_IJlSB_lEEENS4_8TiledMMAINS4_8MMA_AtomIJNS4_4SM904GMMA6SPARSE28GMMA_64x256x64_S32S8S8_SS_TNILNS13_9SparseSelE0EEEEEENSJ_ISC_NS5_IJNSA_ILi0EEES19_S19_EEEEENS5_IJNS4_10UnderscoreES1C_S1C_EEEEENS4_13SM90_TMA_LOADENS4_14ComposedLayoutINS4_7SwizzleILi2ELi4ELi3EEENS4_25smem_sparse_ptr_flag_bitsILi2ELi8EEENSJ_INS5_IJNS5_IJSB_NSA_ILi8EEEEEENS5_IJSK_SF_EEEEEENS5_IJNS5_IJS19_SH_EEESN_EEEEEEEvNS4_8identityES1F_NS1G_INS1H_ILi3ELi4ELi3EEENS4_18smem_ptr_flag_bitsILi8EEENSJ_INS5_IJS1L_SH_EEENS5_IJSH_SB_EEEEEEEvS1T_EENS_8epilogue10collective6detail29Sm90TmaWarpSpecializedAdapterINS23_15DefaultEpilogueIiNS5_IJSB_llEEES27_NS22_6thread17LinearCombinationIiLi1EiiLNS28_9ScaleType4KindE0ELNS_15FloatRoundStyleE2EiEENS1_15EpilogueDefaultEEEEEvvEEEEvNT_6ParamsE --------------------------
	.section	.text._ZN7cutlass13device_kernelINS_4gemm6kernel13GemmUniversalIN4cute5tupleIJiiiiEEENS1_10collective13CollectiveMmaINS1_40MainloopSm90TmaGmmaWarpSpecializedSparseILi6ENS5_IJNS4_1CILi1EEESB_SB_EEENS1_32KernelTmaWarpSpecializedPingpongEEENS5_IJNSA_ILi64EEENSA_ILi256EEENSA_ILi128EEEEEEaNS5_IJNS4_6LayoutINS5_IJiNS5_IJNSA_ILi2EEEiEEEiEEENS5_IJlNS5_IJSB_SK_EEElEEEEENSJ_INS5_IJNS5_IJSF_iEEENS5_IJSH_iEEEiEEENS5_IJNS5_IJSH_NSA_ILi8192EEEEEENS5_IJSB_lEEElEEEEEEEEaNS5_IJlSB_lEEENS4_8TiledMMAINS4_8MMA_AtomIJNS4_4SM904GMMA6SPARSE28GMMA_64x256x64_S32S8S8_SS_TNILNS13_9SparseSelE0EEEEEENSJ_ISC_NS5_IJNSA_ILi0EEES19_S19_EEEEENS5_IJNS4_10UnderscoreES1C_S1C_EEEEENS4_13SM90_TMA_LOADENS4_14ComposedLayoutINS4_7SwizzleILi2ELi4ELi3EEENS4_25smem_sparse_ptr_flag_bitsILi2ELi8EEENSJ_INS5_IJNS5_IJSB_NSA_ILi8EEEEEENS5_IJSK_SF_EEEEEENS5_IJNS5_IJS19_SH_EEESN_EEEEEEEvNS4_8identityES1F_NS1G_INS1H_ILi3ELi4ELi3EEENS4_18smem_ptr_flag_bitsILi8EEENSJ_INS5_IJS1L_SH_EEENS5_IJSH_SB_EEEEEEEvS1T_EENS_8epilogue10collective6detail29Sm90TmaWarpSpecializedAdapterINS23_15DefaultEpilogueIiNS5_IJSB_llEEES27_NS22_6thread17LinearCombinationIiLi1EiiLNS28_9ScaleType4KindE0ELNS_15FloatRoundStyleE2EiEENS1_15EpilogueDefaultEEEEEvvEEEEvNT_6ParamsE,"ax",@progbits
	.align	128
.text._ZN7cutlass13device_kernelINS_4gemm6kernel13GemmUniversalIN4cute5tupleIJiiiiEEENS1_10collective13CollectiveMmaINS1_40MainloopSm90TmaGmmaWarpSpecializedSparseILi6ENS5_IJNS4_1CILi1EEESB_SB_EEENS1_32KernelTmaWarpSpecializedPingpongEEENS5_IJNSA_ILi64EEENSA_ILi256EEENSA_ILi128EEEEEEaNS5_IJNS4_6LayoutINS5_IJiNS5_IJNSA_ILi2EEEiEEEiEEENS5_IJlNS5_IJSB_SK_EEElEEEEENSJ_INS5_IJNS5_IJSF_iEEENS5_IJSH_iEEEiEEENS5_IJNS5_IJSH_NSA_ILi8192EEEEEENS5_IJSB_lEEElEEEEEEEEaNS5_IJlSB_lEEENS4_8TiledMMAINS4_8MMA_AtomIJNS4_4SM904GMMA6SPARSE28GMMA_64x256x64_S32S8S8_SS_TNILNS13_9SparseSelE0EEEEEENSJ_ISC_NS5_IJNSA_ILi0EEES19_S19_EEEEENS5_IJNS4_10UnderscoreES1C_S1C_EEEEENS4_13SM90_TMA_LOADENS4_14ComposedLayoutINS4_7SwizzleILi2ELi4ELi3EEENS4_25smem_sparse_ptr_flag_bitsILi2ELi8EEENSJ_INS5_IJNS5_IJSB_NSA_ILi8EEEEEENS5_IJSK_SF_EEEEEENS5_IJNS5_IJS19_SH_EEESN_EEEEEEEvNS4_8identityES1F_NS1G_INS1H_ILi3ELi4ELi3EEENS4_18smem_ptr_flag_bitsILi8EEENSJ_INS5_IJS1L_SH_EEENS5_IJSH_SB_EEEEEEEvS1T_EENS_8epilogue10collective6detail29Sm90TmaWarpSpecializedAdapterINS23_15DefaultEpilogueIiNS5_IJSB_llEEES27_NS22_6thread17LinearCombinationIiLi1EiiLNS28_9ScaleType4KindE0ELNS_15FloatRoundStyleE2EiEENS1_15EpilogueDefaultEEEEEvvEEEEvNT_6ParamsE:
        .type           _ZN7cutlass13device_kernelINS_4gemm6kernel13GemmUniversalIN4cute5tupleIJiiiiEEENS1_10collective13CollectiveMmaINS1_40MainloopSm90TmaGmmaWarpSpecializedSparseILi6ENS5_IJNS4_1CILi1EEESB_SB_EEENS1_32KernelTmaWarpSpecializedPingpongEEENS5_IJNSA_ILi64EEENSA_ILi256EEENSA_ILi128EEEEEEaNS5_IJNS4_6LayoutINS5_IJiNS5_IJNSA_ILi2EEEiEEEiEEENS5_IJlNS5_IJSB_SK_EEElEEEEENSJ_INS5_IJNS5_IJSF_iEEENS5_IJSH_iEEEiEEENS5_IJNS5_IJSH_NSA_ILi8192EEEEEENS5_IJSB_lEEElEEEEEEEEaNS5_IJlSB_lEEENS4_8TiledMMAINS4_8MMA_AtomIJNS4_4SM904GMMA6SPARSE28GMMA_64x256x64_S32S8S8_SS_TNILNS13_9SparseSelE0EEEEEENSJ_ISC_NS5_IJNSA_ILi0EEES19_S19_EEEEENS5_IJNS4_10UnderscoreES1C_S1C_EEEEENS4_13SM90_TMA_LOADENS4_14ComposedLayoutINS4_7SwizzleILi2ELi4ELi3EEENS4_25smem_sparse_ptr_flag_bitsILi2ELi8EEENSJ_INS5_IJNS5_IJSB_NSA_ILi8EEEEEENS5_IJSK_SF_EEEEEENS5_IJNS5_IJS19_SH_EEESN_EEEEEEEvNS4_8identityES1F_NS1G_INS1H_ILi3ELi4ELi3EEENS4_18smem_ptr_flag_bitsILi8EEENSJ_INS5_IJS1L_SH_EEENS5_IJSH_SB_EEEEEEEvS1T_EENS_8epilogue10collective6detail29Sm90TmaWarpSpecializedAdapterINS23_15DefaultEpilogueIiNS5_IJSB_llEEES27_NS22_6thread17LinearCombinationIiLi1EiiLNS28_9ScaleType4KindE0ELNS_15FloatRoundStyleE2EiEENS1_15EpilogueDefaultEEEEEvvEEEEvNT_6ParamsE,@function
        .size           _ZN7cutlass13device_kernelINS_4gemm6kernel13GemmUniversalIN4cute5tupleIJiiiiEEENS1_10collective13CollectiveMmaINS1_40MainloopSm90TmaGmmaWarpSpecializedSparseILi6ENS5_IJNS4_1CILi1EEESB_SB_EEENS1_32KernelTmaWarpSpecializedPingpongEEENS5_IJNSA_ILi64EEENSA_ILi256EEENSA_ILi128EEEEEEaNS5_IJNS4_6LayoutINS5_IJiNS5_IJNSA_ILi2EEEiEEEiEEENS5_IJlNS5_IJSB_SK_EEElEEEEENSJ_INS5_IJNS5_IJSF_iEEENS5_IJSH_iEEEiEEENS5_IJNS5_IJSH_NSA_ILi8192EEEEEENS5_IJSB_lEEElEEEEEEEEaNS5_IJlSB_lEEENS4_8TiledMMAINS4_8MMA_AtomIJNS4_4SM904GMMA6SPARSE28GMMA_64x256x64_S32S8S8_SS_TNILNS13_9SparseSelE0EEEEEENSJ_ISC_NS5_IJNSA_ILi0EEES19_S19_EEEEENS5_IJNS4_10UnderscoreES1C_S1C_EEEEENS4_13SM90_TMA_LOADENS4_14ComposedLayoutINS4_7SwizzleILi2ELi4ELi3EEENS4_25smem_sparse_ptr_flag_bitsILi2ELi8EEENSJ_INS5_IJNS5_IJSB_NSA_ILi8EEEEEENS5_IJSK_SF_EEEEEENS5_IJNS5_IJS19_SH_EEESN_EEEEEEEvNS4_8identityES1F_NS1G_INS1H_ILi3ELi4ELi3EEENS4_18smem_ptr_flag_bitsILi8EEENSJ_INS5_IJS1L_SH_EEENS5_IJSH_SB_EEEEEEEvS1T_EENS_8epilogue10collective6detail29Sm90TmaWarpSpecializedAdapterINS23_15DefaultEpilogueIiNS5_IJSB_llEEES27_NS22_6thread17LinearCombinationIiLi1EiiLNS28_9ScaleType4KindE0ELNS_15FloatRoundStyleE2EiEENS1_15EpilogueDefaultEEEEEvvEEEEvNT_6ParamsE,(.L_x_320 - _ZN7cutlass13device_kernelINS_4gemm6kernel13GemmUniversalIN4cute5tupleIJiiiiEEENS1_10collective13CollectiveMmaINS1_40MainloopSm90TmaGmmaWarpSpecializedSparseILi6ENS5_IJNS4_1CILi1EEESB_SB_EEENS1_32KernelTmaWarpSpecializedPingpongEEENS5_IJNSA_ILi64EEENSA_ILi256EEENSA_ILi128EEEEEEaNS5_IJNS4_6LayoutINS5_IJiNS5_IJNSA_ILi2EEEiEEEiEEENS5_IJlNS5_IJSB_SK_EEElEEEEENSJ_INS5_IJNS5_IJSF_iEEENS5_IJSH_iEEEiEEENS5_IJNS5_IJSH_NSA_ILi8192EEEEEENS5_IJSB_lEEElEEEEEEEEaNS5_IJlSB_lEEENS4_8TiledMMAINS4_8MMA_AtomIJNS4_4SM904GMMA6SPARSE28GMMA_64x256x64_S32S8S8_SS_TNILNS13_9SparseSelE0EEEEEENSJ_ISC_NS5_IJNSA_ILi0EEES19_S19_EEEEENS5_IJNS4_10UnderscoreES1C_S1C_EEEEENS4_13SM90_TMA_LOADENS4_14ComposedLayoutINS4_7SwizzleILi2ELi4ELi3EEENS4_25smem_sparse_ptr_flag_bitsILi2ELi8EEENSJ_INS5_IJNS5_IJSB_NSA_ILi8EEEEEENS5_IJSK_SF_EEEEEENS5_IJNS5_IJS19_SH_EEESN_EEEEEEEvNS4_8identityES1F_NS1G_INS1H_ILi3ELi4ELi3EEENS4_18smem_ptr_flag_bitsILi8EEENSJ_INS5_IJS1L_SH_EEENS5_IJSH_SB_EEEEEEEvS1T_EENS_8epilogue10collective6detail29Sm90TmaWarpSpecializedAdapterINS23_15DefaultEpilogueIiNS5_IJSB_llEEES27_NS22_6thread17LinearCombinationIiLi1EiiLNS28_9ScaleType4KindE0ELNS_15FloatRoundStyleE2EiEENS1_15EpilogueDefaultEEEEEvvEEEEvNT_6ParamsE)
        .other          _ZN7cutlass13device_kernelINS_4gemm6kernel13GemmUniversalIN4cute5tupleIJiiiiEEENS1_10collective13CollectiveMmaINS1_40MainloopSm90TmaGmmaWarpSpecializedSparseILi6ENS5_IJNS4_1CILi1EEESB_SB_EEENS1_32KernelTmaWarpSpecializedPingpongEEENS5_IJNSA_ILi64EEENSA_ILi256EEENSA_ILi128EEEEEEaNS5_IJNS4_6LayoutINS5_IJiNS5_IJNSA_ILi2EEEiEEEiEEENS5_IJlNS5_IJSB_SK_EEElEEEEENSJ_INS5_IJNS5_IJSF_iEEENS5_IJSH_iEEEiEEENS5_IJNS5_IJSH_NSA_ILi8192EEEEEENS5_IJSB_lEEElEEEEEEEEaNS5_IJlSB_lEEENS4_8TiledMMAINS4_8MMA_AtomIJNS4_4SM904GMMA6SPARSE28GMMA_64x256x64_S32S8S8_SS_TNILNS13_9SparseSelE0EEEEEENSJ_ISC_NS5_IJNSA_ILi0EEES19_S19_EEEEENS5_IJNS4_10UnderscoreES1C_S1C_EEEEENS4_13SM90_TMA_LOADENS4_14ComposedLayoutINS4_7SwizzleILi2ELi4ELi3EEENS4_25smem_sparse_ptr_flag_bitsILi2ELi8EEENSJ_INS5_IJNS5_IJSB_NSA_ILi8EEEEEENS5_IJSK_SF_EEEEEENS5_IJNS5_IJS19_SH_EEESN_EEEEEEEvNS4_8identityES1F_NS1G_INS1H_ILi3ELi4ELi3EEENS4_18smem_ptr_flag_bitsILi8EEENSJ_INS5_IJS1L_SH_EEENS5_IJSH_SB_EEEEEEEvS1T_EENS_8epilogue10collective6detail29Sm90TmaWarpSpecializedAdapterINS23_15DefaultEpilogueIiNS5_IJSB_llEEES27_NS22_6thread17LinearCombinationIiLi1EiiLNS28_9ScaleType4KindE0ELNS_15FloatRoundStyleE2EiEENS1_15EpilogueDefaultEEEEEvvEEEEvNT_6ParamsE,@"STO_CUDA_ENTRY STV_DEFAULT"
_ZN7cutlass13device_kernelINS_4gemm6kernel13GemmUniversalIN4cute5tupleIJiiiiEEENS1_10collective13CollectiveMmaINS1_40MainloopSm90TmaGmmaWarpSpecializedSparseILi6ENS5_IJNS4_1CILi1EEESB_SB_EEENS1_32KernelTmaWarpSpecializedPingpongEEENS5_IJNSA_ILi64EEENSA_ILi256EEENSA_ILi128EEEEEEaNS5_IJNS4_6LayoutINS5_IJiNS5_IJNSA_ILi2EEEiEEEiEEENS5_IJlNS5_IJSB_SK_EEElEEEEENSJ_INS5_IJNS5_IJSF_iEEENS5_IJSH_iEEEiEEENS5_IJNS5_IJSH_NSA_ILi8192EEEEEENS5_IJSB_lEEElEEEEEEEEaNS5_IJlSB_lEEENS4_8TiledMMAINS4_8MMA_AtomIJNS4_4SM904GMMA6SPARSE28GMMA_64x256x64_S32S8S8_SS_TNILNS13_9SparseSelE0EEEEEENSJ_ISC_NS5_IJNSA_ILi0EEES19_S19_EEEEENS5_IJNS4_10UnderscoreES1C_S1C_EEEEENS4_13SM90_TMA_LOADENS4_14ComposedLayoutINS4_7SwizzleILi2ELi4ELi3EEENS4_25smem_sparse_ptr_flag_bitsILi2ELi8EEENSJ_INS5_IJNS5_IJSB_NSA_ILi8EEEEEENS5_IJSK_SF_EEEEEENS5_IJNS5_IJS19_SH_EEESN_EEEEEEEvNS4_8identityES1F_NS1G_INS1H_ILi3ELi4ELi3EEENS4_18smem_ptr_flag_bitsILi8EEENSJ_INS5_IJS1L_SH_EEENS5_IJSH_SB_EEEEEEEvS1T_EENS_8epilogue10collective6detail29Sm90TmaWarpSpecializedAdapterINS23_15DefaultEpilogueIiNS5_IJSB_llEEES27_NS22_6thread17LinearCombinationIiLi1EiiLNS28_9ScaleType4KindE0ELNS_15FloatRoundStyleE2EiEENS1_15EpilogueDefaultEEEEEvvEEEEvNT_6ParamsE:
[----:B------:R-:W-:Y:S01]  /*0000*/  LDC R1, c[0x0][0x28] ;  /* 0x00000a00ff017b82 */ /* 0x000fe20000000800 */
[----:B------:R-:W0:Y:S01]  /*0010*/  S2R R13, SR_TID.X ;  /* 0x00000000000d7919 */ /* 0x000e220000002100 */
[----:B------:R-:W-:Y:S01]  /*0020*/  ELECT P0, URZ, PT ;  /* 0x00000000003f782f */ /* 0x000fe20003800000 */
[----:B------:R-:W-:Y:S01]  /*0030*/  BSSY B0, `(.L_x_0) ;  /* 0x0000012000007945 */ /* 0x000fe20003800000 */
[--C-:B0-----:R-:W-:Y:S02]  /*0040*/  SHF.R.U32.HI R0, RZ, 0x5, R13.reuse ;  /* 0x00000005ff007819 */ /* 0x101fe4000001160d */
[----:B------:R-:W-:-:S03]  /*0050*/  SHF.R.U32.HI R4, RZ, 0x7, R13 ;  /* 0x00000007ff047819 */ /* 0x000fc6000001160d */
[----:B------:R-:W0:Y:S04]  /*0060*/  SHFL.IDX PT, R2, R0, RZ, 0x1f ;  /* 0x00001fff00027589 */ /* 0x000e2800000e0000 */
[----:B------:R1:W2:Y:S01]  /*0070*/  SHFL.IDX PT, R5, R4, RZ, 0x1f ;  /* 0x00001fff04057589 */ /* 0x0002a200000e0000 */
[----:B0-----:R-:W-:-:S13]  /*0080*/  ISETP.NE.OR P0, PT, R2, RZ, !P0 ;  /* 0x000000ff0200720c */ /* 0x001fda0004705670 */
[----:B-12---:R-:W-:Y:S05]  /*0090*/  @P0 BRA `(.L_x_1) ;  /* 0x00000000002c0947 */ /* 0x006fea0003800000 */
[----:B------:R-:W-:Y:S02]  /*00a0*/  ULDC.64 UR4, c[0x0][0x198] ;  /* 0x0000660000047ab9 */ /* 0x000fe40000000a00 */
[----:B------:R-:W-:Y:S02]  /*00b0*/  UIADD3 UR6, UP0, UR4, 0xf0, URZ ;  /* 0x000000f004067890 */ /* 0x000fe4000ff1e03f */
[----:B------:R-:W-:Y:S02]  /*00c0*/  UIADD3 UR8, UP1, UR4, 0x1f0, URZ ;  /* 0x000001f004087890 */ /* 0x000fe4000ff3e03f */
[----:B------:R-:W-:Y:S02]  /*00d0*/  UIADD3 UR4, UP2, UR4, 0x2f0, URZ ;  /* 0x000002f004047890 */ /* 0x000fe4000ff5e03f */
[----:B------:R-:W-:Y:S02]  /*00e0*/  UIADD3.X UR7, URZ, UR5, URZ, UP0, !UPT ;  /* 0x000000053f077290 */ /* 0x000fe400087fe43f */
[----:B------:R-:W-:-:S02]  /*00f0*/  UIADD3.X UR9, URZ, UR5, URZ, UP1, !UPT ;  /* 0x000000053f097290 */ /* 0x000fc40008ffe43f */
[----:B------:R-:W-:-:S05]  /*0100*/  UIADD3.X UR5, URZ, UR5, URZ, UP2, !UPT ;  /* 0x000000053f057290 */ /* 0x000fca00097fe43f */
[----:B------:R0:W-:Y:S02]  /*0110*/  UTMACCTL.PF [UR6] ;  /* 0x00000000060079b9 */ /* 0x0001e40008040000 */
[----:B------:R0:W-:Y:S02]  /*0120*/  UTMACCTL.PF [UR8] ;  /* 0x00000000080079b9 */ /* 0x0001e40008040000 */
[----:B------:R0:W-:Y:S02]  /*0130*/  UTMACCTL.PF [UR4] ;  /* 0x00000000040079b9 */ /* 0x0001e40008040000 */
[----:B0-----:R-:W-:Y:S01]  /*0140*/  NOP ;  /* 0x0000000000007918 */ /* 0x001fe20000000000 */
.L_x_1:
[----:B------:R-:W-:Y:S05]  /*0150*/  BSYNC B0 ;  /* 0x0000000000007941 */ /* 0x000fea0003800000 */
.L_x_0:
[----:B------:R-:W0:Y:S02]  /*0160*/  SHFL.IDX PT, R3, R0, RZ, 0x1f ;  /* 0x00001fff00037589 */ /* 0x000e2400000e0000 */
[----:B0-----:R-:W-:-:S13]  /*0170*/  ISETP.NE.AND P0, PT, R3, RZ, PT ;  /* 0x000000ff0300720c */ /* 0x001fda0003f05270 */
[----:B------:R-:W-:Y:S05]  /*0180*/  @P0 BRA `(.L_x_2) ;  /* 0x0000000000680947 */ /* 0x000fea0003800000 */
[----:B------:R-:W0:Y:S01]  /*0190*/  S2UR UR8, SR_CgaCtaId ;  /* 0x00000000000879c3 */ /* 0x000e220000008800 */
[----:B------:R-:W-:Y:S01]  /*01a0*/  UMOV UR4, 0x400 ;  /* 0x0000040000047882 */ /* 0x000fe20000000000 */
[----:B------:R-:W-:Y:S01]  /*01b0*/  UMOV UR5, 0x1 ;  /* 0x0000000100057882 */ /* 0x000fe20000000000 */
[----:B------:R-:W-:Y:S01]  /*01c0*/  UMOV UR6, 0x80 ;  /* 0x0000008000067882 */ /* 0x000fe20000000000 */
[----:B------:R-:W-:Y:S01]  /*01d0*/  ELECT P0, URZ, PT ;  /* 0x00000000003f782f */ /* 0x000fe20003800000 */
[----:B------:R-:W-:-:S04]  /*01e0*/  UIADD3 UR6, -UR6, 0x100000, URZ ;  /* 0x0010000006067890 */ /* 0x000fc8000fffe13f */
[----:B------:R-:W-:Y:S02]  /*01f0*/  USHF.L.U32 UR7, UR6, 0xb, URZ ;  /* 0x0000000b06077899 */ /* 0x000fe4000800063f */
[----:B------:R-:W-:Y:S02]  /*0200*/  USHF.L.U32 UR6, UR6, 0x1, URZ ;  /* 0x0000000106067899 */ /* 0x000fe4000800063f */
[----:B0-----:R-:W-:Y:S02]  /*0210*/  ULEA UR8, UR8, UR4, 0x18 ;  /* 0x0000000408087291 */ /* 0x001fe4000f8ec03f */
[----:B------:R-:W-:-:S04]  /*0220*/  UIADD3 UR4, -UR5, 0x100000, URZ ;  /* 0x0010000005047890 */ /* 0x000fc8000fffe13f */
[----:B------:R-:W-:Y:S02]  /*0230*/  USHF.L.U32 UR5, UR4, 0xb, URZ ;  /* 0x0000000b04057899 */ /* 0x000fe4000800063f */
[----:B------:R-:W-:Y:S01]  /*0240*/  USHF.L.U32 UR4, UR4, 0x1, URZ ;  /* 0x0000000104047899 */ /* 0x000fe2000800063f */
[----:B------:R-:W0:Y:S11]  /*0250*/  FENCE.VIEW.ASYNC.S ;  /* 0x00000000000073c6 */ /* 0x000e360000000000 */
[----:B0-----:R0:W1:Y:S01]  /*0260*/  SYNCS.EXCH.64 URZ, [UR8], UR4 ;  /* 0x00000004083f75b2 */ /* 0x0010620008000100 */
[----:B------:R0:W2:Y:S01]  /*0270*/  SYNCS.EXCH.64 URZ, [UR8+0x30], UR6 ;  /* 0x00003006083f75b2 */ /* 0x0000a20008000100 */
[----:B------:R0:W3:Y:S01]  /*0280*/  SYNCS.EXCH.64 URZ, [UR8+0x8], UR4 ;  /* 0x00000804083f75b2 */ /* 0x0000e20008000100 */
[----:B------:R0:W4:Y:S01]  /*0290*/  SYNCS.EXCH.64 URZ, [UR8+0x38], UR6 ;  /* 0x00003806083f75b2 */ /* 0x0001220008000100 */
[----:B------:R0:W0:Y:S01]  /*02a0*/  SYNCS.EXCH.64 URZ, [UR8+0x10], UR4 ;  /* 0x00001004083f75b2 */ /* 0x0000220008000100 */
[----:B------:R0:W0:Y:S01]  /*02b0*/  SYNCS.EXCH.64 URZ, [UR8+0x40], UR6 ;  /* 0x00004006083f75b2 */ /* 0x0000220008000100 */
[----:B------:R0:W0:Y:S01]  /*02c0*/  SYNCS.EXCH.64 URZ, [UR8+0x18], UR4 ;  /* 0x00001804083f75b2 */ /* 0x0000220008000100 */
[----:B------:R0:W0:Y:S01]  /*02d0*/  SYNCS.EXCH.64 URZ, [UR8+0x48], UR6 ;  /* 0x00004806083f75b2 */ /* 0x0000220008000100 */
[----:B------:R0:W0:Y:S01]  /*02e0*/  SYNCS.EXCH.64 URZ, [UR8+0x20], UR4 ;  /* 0x00002004083f75b2 */ /* 0x0000220008000100 */
[----:B------:R0:W0:Y:S01]  /*02f0*/  SYNCS.EXCH.64 URZ, [UR8+0x50], UR6 ;  /* 0x00005006083f75b2 */ /* 0x0000220008000100 */
[----:B------:R0:W0:Y:S01]  /*0300*/  SYNCS.EXCH.64 URZ, [UR8+0x28], UR4 ;  /* 0x00002804083f75b2 */ /* 0x0000220008000100 */
[----:B------:R0:W0:Y:S01]  /*0310*/  SYNCS.EXCH.64 URZ, [UR8+0x58], UR6 ;  /* 0x00005806083f75b2 */ /* 0x0000220008000100 */
[----:B------:R-:W-:Y:S01]  /*0320*/  NOP ;  /* 0x0000000000007918 */ /* 0x000fe20000000000 */
.L_x_2:
[----:B------:R-:W5:Y:S01]  /*0330*/  SHFL.IDX PT, R6, R0, RZ, 0x1f ;  /* 0x00001fff00067589 */ /* 0x000f6200000e0000 */
[----:B------:R-:W-:Y:S01]  /*0340*/  ELECT P0, URZ, PT ;  /* 0x00000000003f782f */ /* 0x000fe20003800000 */
[----:B------:R-:W-:Y:S01]  /*0350*/  NOP ;  /* 0x0000000000007918 */ /* 0x000fe20000000000 */
[----:B------:R-:W-:Y:S01]  /*0360*/  ELECT P1, URZ, PT ;  /* 0x00000000003f782f */ /* 0x000fe20003820000 */
[----:B------:R1:W2:Y:S01]  /*0370*/  SHFL.IDX PT, R3, R0, RZ, 0x1f ;  /* 0x00001fff00037589 */ /* 0x0002a200000e0000 */
[----:B0-----:R-:W-:Y:S01]  /*0380*/  UMOV UR4, 0x20 ;  /* 0x0000002000047882 */ /* 0x001fe20000000000 */
[----:B------:R-:W-:Y:S01]  /*0390*/  UMOV UR11, 0x80 ;  /* 0x00000080000b7882 */ /* 0x000fe20000000000 */
[----:B------:R-:W-:Y:S01]  /*03a0*/  NOP ;  /* 0x0000000000007918 */ /* 0x000fe20000000000 */
[----:B------:R-:W0:Y:S01]  /*03b0*/  SHFL.IDX PT, R4, R4, RZ, 0x1f ;  /* 0x00001fff04047589 */ /* 0x000e2200000e0000 */
[C---:B------:R-:W-:Y:S01]  /*03c0*/  VIADD R34, R5.reuse, 0xffffffff ;  /* 0xffffffff05227836 */ /* 0x040fe20000000000 */
[----:B------:R-:W-:Y:S01]  /*03d0*/  ULDC.64 UR16, c[0x0][0x208] ;  /* 0x0000820000107ab9 */ /* 0x000fe20000000a00 */
[----:B------:R-:W-:-:S02]  /*03e0*/  ISETP.NE.AND P2, PT, R5, RZ, PT ;  /* 0x000000ff0500720c */ /* 0x000fc40003f45270 */
[----:B-1----:R-:W-:Y:S02]  /*03f0*/  SHF.R.S32.HI R0, RZ, 0x1f, R13 ;  /* 0x0000001fff007819 */ /* 0x002fe4000001140d */
[----:B------:R-:W-:Y:S02]  /*0400*/  ISETP.GE.U32.AND P3, PT, R34, 0x2, PT ;  /* 0x000000022200780c */ /* 0x000fe40003f66070 */
[----:B------:R-:W-:-:S04]  /*0410*/  LEA.HI R0, R0, R13, RZ, 0x7 ;  /* 0x0000000d00007211 */ /* 0x000fc800078f38ff */
[----:B------:R-:W-:Y:S02]  /*0420*/  LOP3.LUT R0, R0, 0xffffff80, RZ, 0xc0, !PT ;  /* 0xffffff8000007812 */ /* 0x000fe400078ec0ff */
[----:B-----5:R-:W-:-:S03]  /*0430*/  ISETP.NE.OR P0, PT, R6, RZ, !P0 ;  /* 0x000000ff0600720c */ /* 0x020fc60004705670 */
[----:B------:R-:W-:Y:S01]  /*0440*/  IMAD.IADD R14, R13, 0x1, -R0 ;  /* 0x000000010d0e7824 */ /* 0x000fe200078e0a00 */
[----:B--2---:R-:W-:Y:S02]  /*0450*/  ISETP.NE.OR P1, PT, R3, RZ, !P1 ;  /* 0x000000ff0300720c */ /* 0x004fe40004f25670 */
[----:B------:R-:W-:Y:S02]  /*0460*/  SHF.R.S32.HI R3, RZ, 0x1f, R2 ;  /* 0x0000001fff037819 */ /* 0x000fe40000011402 */
[----:B0-----:R-:W-:Y:S02]  /*0470*/  R2UR UR12, R4 ;  /* 0x00000000040c72ca */ /* 0x001fe400000e0000 */
[----:B------:R-:W-:-:S03]  /*0480*/  LEA.HI R3, R3, R2, RZ, 0x2 ;  /* 0x0000000203037211 */ /* 0x000fc600078f10ff */
[----:B------:R-:W-:Y:S01]  /*0490*/  VOTEU.ALL UP0, P0 ;  /* 0x00000000003f7886 */ /* 0x000fe20000000000 */
[----:B------:R-:W-:-:S03]  /*04a0*/  LOP3.LUT R3, R3, 0xfffffffc, RZ, 0xc0, !PT ;  /* 0xfffffffc03037812 */ /* 0x000fc600078ec0ff */
[----:B------:R-:W-:Y:S01]  /*04b0*/  VOTEU.ALL UP1, P1 ;  /* 0x00000000003f7886 */ /* 0x000fe20000820000 */
[----:B------:R-:W0:Y:S01]  /*04c0*/  @!UP0 S2UR UR7, SR_CgaCtaId ;  /* 0x00000000000789c3 */ /* 0x000e220000008800 */
[----:B------:R-:W-:Y:S01]  /*04d0*/  @!UP0 UMOV UR6, 0x400 ;  /* 0x0000040000068882 */ /* 0x000fe20000000000 */
[----:B------:R-:W-:-:S04]  /*04e0*/  @!UP0 UIADD3 UR4, -UR4, 0x100000, URZ ;  /* 0x0010000004048890 */ /* 0x000fc8000fffe13f */
[----:B------:R-:W-:Y:S02]  /*04f0*/  @!UP0 USHF.L.U32 UR5, UR4, 0xb, URZ ;  /* 0x0000000b04058899 */ /* 0x000fe4000800063f */
[----:B------:R-:W-:Y:S01]  /*0500*/  @!UP0 USHF.L.U32 UR4, UR4, 0x1, URZ ;  /* 0x0000000104048899 */ /* 0x000fe2000800063f */
[----:B------:R-:W-:Y:S01]  /*0510*/  IMAD.IADD R12, R2, 0x1, -R3 ;  /* 0x00000001020c7824 */ /* 0x000fe200078e0a03 */
[----:B------:R-:W-:Y:S01]  /*0520*/  @!UP1 UMOV UR9, 0x400 ;  /* 0x0000040000099882 */ /* 0x000fe20000000000 */
[----:B------:R-:W-:Y:S01]  /*0530*/  VOTEU.ALL UP2, P1 ;  /* 0x00000000003f7886 */ /* 0x000fe20000840000 */
[----:B------:R-:W-:Y:S01]  /*0540*/  VOTEU.ALL UP3, P1 ;  /* 0x00000000003f7886 */ /* 0x000fe20000860000 */
[----:B------:R-:W-:Y:S01]  /*0550*/  VOTEU.ALL UP4, P1 ;  /* 0x00000000003f7886 */ /* 0x000fe20000880000 */
[----:B------:R-:W1:Y:S01]  /*0560*/  @!UP1 S2UR UR10, SR_CgaCtaId ;  /* 0x00000000000a99c3 */ /* 0x000e620000008800 */
[----:B------:R-:W-:Y:S01]  /*0570*/  VOTEU.ALL UP5, P1 ;  /* 0x00000000003f7886 */ /* 0x000fe200008a0000 */
[----:B0-----:R-:W-:-:S02]  /*0580*/  @!UP0 ULEA UR8, UR7, UR6, 0x18 ;  /* 0x0000000607088291 */ /* 0x001fc4000f8ec03f */
[----:B------:R-:W-:-:S04]  /*0590*/  @!UP1 UIADD3 UR6, -UR11, 0x100000, URZ ;  /* 0x001000000b069890 */ /* 0x000fc8000fffe13f */
[----:B------:R-:W-:Y:S02]  /*05a0*/  @!UP1 USHF.L.U32 UR7, UR6, 0xb, URZ ;  /* 0x0000000b06079899 */ /* 0x000fe4000800063f */
[----:B------:R-:W-:Y:S01]  /*05b0*/  @!UP1 USHF.L.U32 UR6, UR6, 0x1, URZ ;  /* 0x0000000106069899 */ /* 0x000fe2000800063f */
[----:B------:R-:W-:Y:S01]  /*05c0*/  VOTEU.ALL UP0, P0 ;  /* 0x00000000003f7886 */ /* 0x000fe20000000000 */
[----:B-1----:R-:W-:Y:S01]  /*05d0*/  @!UP1 ULEA UR9, UR10, UR9, 0x18 ;  /* 0x000000090a099291 */ /* 0x002fe2000f8ec03f */
[----:B------:R-:W-:Y:S02]  /*05e0*/  VOTEU.ALL UP1, P0 ;  /* 0x00000000003f7886 */ /* 0x000fe40000020000 */
[----:B------:R-:W-:Y:S01]  /*05f0*/  ULDC.64 UR10, c[0x0][0x698] ;  /* 0x0001a600000a7ab9 */ /* 0x000fe20000000a00 */
[----:B------:R-:W-:Y:S01]  /*0600*/  ISETP.NE.AND P0, PT, R12, 0x3, PT ;  /* 0x000000030c00780c */ /* 0x000fe20003f05270 */
[----:B------:R-:W0:Y:S02]  /*0610*/  FENCE.VIEW.ASYNC.S ;  /* 0x00000000000073c6 */ /* 0x000e240000000000 */
[----:B0-----:R0:W3:Y:S01]  /*0620*/  @!UP0 SYNCS.EXCH.64 URZ, [UR8+0x90], UR4 ;  /* 0x00009004083f85b2 */ /* 0x0010e20008000100 */
[----:B------:R-:W-:-:S02]  /*0630*/  ISETP.NE.U32.AND P1, PT, RZ, UR10, PT ;  /* 0x0000000aff007c0c */ /* 0x000fc4000bf25070 */
[----:B------:R-:W-:Y:S02]  /*0640*/  ISETP.EQ.OR P0, PT, R12, RZ, !P0 ;  /* 0x000000ff0c00720c */ /* 0x000fe40004702670 */
[----:B------:R-:W-:Y:S02]  /*0650*/  ISETP.NE.AND.EX P1, PT, RZ, UR11, PT, P1 ;  /* 0x0000000bff007c0c */ /* 0x000fe4000bf25310 */
[----:B------:R-:W-:-:S04]  /*0660*/  ISETP.EQ.AND P0, PT, R5, RZ, P0 ;  /* 0x000000ff0500720c */ /* 0x000fc80000702270 */
[----:B------:R-:W-:-:S04]  /*0670*/  SEL R7, RZ, 0x1, !P0 ;  /* 0x00000001ff077807 */ /* 0x000fc80004000000 */
[----:B------:R-:W-:Y:S01]  /*0680*/  SEL R7, R7, 0x2, P3 ;  /* 0x0000000207077807 */ /* 0x000fe20001800000 */
[----:B------:R0:W3:Y:S01]  /*0690*/  @!UP1 SYNCS.EXCH.64 URZ, [UR8+0x98], UR4 ;  /* 0x00009804083f95b2 */ /* 0x0000e20008000100 */
[----:B------:R-:W-:Y:S01]  /*06a0*/  NOP ;  /* 0x0000000000007918 */ /* 0x000fe20000000000 */
[----:B------:R0:W3:Y:S01]  /*06b0*/  @!UP2 SYNCS.EXCH.64 URZ, [UR9+0x70], UR6 ;  /* 0x00007006093fa5b2 */ /* 0x0000e20008000100 */
[----:B------:R0:W3:Y:S01]  /*06c0*/  @!UP3 SYNCS.EXCH.64 URZ, [UR9+0x78], UR6 ;  /* 0x00007806093fb5b2 */ /* 0x0000e20008000100 */
[----:B------:R0:W3:Y:S01]  /*06d0*/  @!UP4 SYNCS.EXCH.64 URZ, [UR9+0x80], UR6 ;  /* 0x00008006093fc5b2 */ /* 0x0000e20008000100 */
[----:B------:R0:W3:Y:S01]  /*06e0*/  @!UP5 SYNCS.EXCH.64 URZ, [UR9+0x88], UR6 ;  /* 0x00008806093fd5b2 */ /* 0x0000e20008000100 */
[----:B------:R-:W-:Y:S01]  /*06f0*/  NOP ;  /* 0x0000000000007918 */ /* 0x000fe20000000000 */
[----:B---34-:R-:W-:Y:S06]  /*0700*/  BAR.SYNC.DEFER_BLOCKING 0x0 ;  /* 0x0000000000007b1d */ /* 0x018fec0000010000 */
[----:B0-----:R-:W-:Y:S05]  /*0710*/  @!P1 BRA `(.L_x_3) ;  /* 0x00000000001c9947 */ /* 0x001fea0003800000 */
[----:B------:R-:W0:Y:S02]  /*0720*/  LDC.64 R2, c[0x0][0x698] ;  /* 0x0001a600ff027b82 */ /* 0x000e240000000a00 */
[----:B0-----:R-:W2:Y:S02]  /*0730*/  LDG.E.64 R2, desc[UR16][R2.64] ;  /* 0x0000001002027981 */ /* 0x001ea4000c1e1b00 */
[----:B--2---:R-:W-:-:S04]  /*0740*/  ISETP.NE.U32.AND P0, PT, R2, RZ, PT ;  /* 0x000000ff0200720c */ /* 0x004fc80003f05070 */
[----:B------:R-:W-:-:S13]  /*0750*/  ISETP.NE.AND.EX P0, PT, R3, RZ, PT, P0 ;  /* 0x000000ff0300720c */ /* 0x000fda0003f05300 */
[----:B------:R-:W-:Y:S05]  /*0760*/  @!P0 BRA `(.L_x_3) ;  /* 0x0000000000088947 */ /* 0x000fea0003800000 */
[----:B------:R2:W5:Y:S01]  /*0770*/  LD.E R11, desc[UR16][R2.64] ;  /* 0x00000010020b7980 */ /* 0x000562000c101900 */
[----:B------:R-:W-:Y:S05]  /*0780*/  BRA `(.L_x_4) ;  /* 0x0000000000207947 */ /* 0x000fea0003800000 */
.L_x_3:
[----:B------:R-:W-:Y:S02]  /*0790*/  ULDC.64 UR4, c[0x0][0x688] ;  /* 0x0001a20000047ab9 */ /* 0x000fe40000000a00 */
[----:B------:R-:W-:-:S04]  /*07a0*/  ISETP.NE.U32.AND P0, PT, RZ, UR4, PT ;  /* 0x00000004ff007c0c */ /* 0x000fc8000bf05070 */
[----:B------:R-:W-:-:S13]  /*07b0*/  ISETP.NE.AND.EX P0, PT, RZ, UR5, PT, P0 ;  /* 0x00000005ff007c0c */ /* 0x000fda000bf05300 */
[----:B------:R-:W-:Y:S05]  /*07c0*/  @!P0 BRA `(.L_x_5) ;  /* 0x00000000000c8947 */ /* 0x000fea0003800000 */
[----:B------:R-:W0:Y:S02]  /*07d0*/  LDC.64 R2, c[0x0][0x688] ;  /* 0x0001a200ff027b82 */ /* 0x000e240000000a00 */
[----:B0-----:R1:W5:Y:S01]  /*07e0*/  LDG.E R11, desc[UR16][R2.64] ;  /* 0x00000010020b7981 */ /* 0x001362000c1e1900 */
[----:B------:R-:W-:Y:S05]  /*07f0*/  BRA `(.L_x_4) ;  /* 0x0000000000047947 */ /* 0x000fea0003800000 */
.L_x_5:
[----:B------:R-:W0:Y:S02]  /*0800*/  LDC R11, c[0x0][0x680] ;  /* 0x0001a000ff0b7b82 */ /* 0x000e240000000800 */
.L_x_4:
[----:B------:R-:W-:Y:S02]  /*0810*/  ULDC.64 UR4, c[0x0][0x6a0] ;  /* 0x0001a80000047ab9 */ /* 0x000fe40000000a00 */
[----:B------:R-:W-:-:S04]  /*0820*/  ISETP.NE.U32.AND P0, PT, RZ, UR4, PT ;  /* 0x00000004ff007c0c */ /* 0x000fc8000bf05070 */
[----:B------:R-:W-:-:S13]  /*0830*/  ISETP.NE.AND.EX P0, PT, RZ, UR5, PT, P0 ;  /* 0x00000005ff007c0c */ /* 0x000fda000bf05300 */
[----:B------:R-:W-:Y:S05]  /*0840*/  @!P0 BRA `(.L_x_6) ;  /* 0x00000000001c8947 */ /* 0x000fea0003800000 */
[----:B-12---:R-:W1:Y:S02]  /*0850*/  LDC.64 R2, c[0x0][0x6a0] ;  /* 0x0001a800ff027b82 */ /* 0x006e640000000a00 */
[----:B-1----:R-:W2:Y:S02]  /*0860*/  LDG.E.64 R2, desc[UR16][R2.64] ;  /* 0x0000001002027981 */ /* 0x002ea4000c1e1b00 */
[----:B--2---:R-:W-:-:S04]  /*0870*/  ISETP.NE.U32.AND P0, PT, R2, RZ, PT ;  /* 0x000000ff0200720c */ /* 0x004fc80003f05070 */
[----:B------:R-:W-:-:S13]  /*0880*/  ISETP.NE.AND.EX P0, PT, R3, RZ, PT, P0 ;  /* 0x000000ff0300720c */ /* 0x000fda0003f05300 */
[----:B------:R-:W-:Y:S05]  /*0890*/  @!P0 BRA `(.L_x_6) ;  /* 0x0000000000088947 */ /* 0x000fea0003800000 */
[----:B------:R1:W5:Y:S01]  /*08a0*/  LD.E R10, desc[UR16][R2.64] ;  /* 0x00000010020a7980 */ /* 0x000362000c101900 */
[----:B------:R-:W-:Y:S05]  /*08b0*/  BRA `(.L_x_7) ;  /* 0x0000000000207947 */ /* 0x000fea0003800000 */
.L_x_6:
[----:B------:R-:W-:Y:S02]  /*08c0*/  ULDC.64 UR4, c[0x0][0x690] ;  /* 0x0001a40000047ab9 */ /* 0x000fe40000000a00 */
[----:B------:R-:W-:-:S04]  /*08d0*/  ISETP.NE.U32.AND P0, PT, RZ, UR4, PT ;  /* 0x00000004ff007c0c */ /* 0x000fc8000bf05070 */
[----:B------:R-:W-:-:S13]  /*08e0*/  ISETP.NE.AND.EX P0, PT, RZ, UR5, PT, P0 ;  /* 0x00000005ff007c0c */ /* 0x000fda000bf05300 */
[----:B------:R-:W-:Y:S05]  /*08f0*/  @!P0 BRA `(.L_x_8) ;  /* 0x00000000000c8947 */ /* 0x000fea0003800000 */
[----:B-12---:R-:W1:Y:S02]  /*0900*/  LDC.64 R2, c[0x0][0x690] ;  /* 0x0001a400ff027b82 */ /* 0x006e640000000a00 */
[----:B-1----:R4:W5:Y:S01]  /*0910*/  LDG.E R10, desc[UR16][R2.64] ;  /* 0x00000010020a7981 */ /* 0x002962000c1e1900 */
[----:B------:R-:W-:Y:S05]  /*0920*/  BRA `(.L_x_7) ;  /* 0x0000000000047947 */ /* 0x000fea0003800000 */
.L_x_8:
[----:B------:R-:W3:Y:S02]  /*0930*/  LDC R10, c[0x0][0x684] ;  /* 0x0001a100ff0a7b82 */ /* 0x000ee40000000800 */
.L_x_7:
[----:B------:R-:W0:Y:S01]  /*0940*/  LDC R0, c[0x0][0x75c] ;  /* 0x0001d700ff007b82 */ /* 0x000e220000000800 */
[----:B------:R-:W1:Y:S01]  /*0950*/  S2R R22, SR_CTAID.Y ;  /* 0x0000000000167919 */ /* 0x000e620000002600 */
[----:B------:R-:W-:Y:S01]  /*0960*/  ULDC UR8, c[0x0][0x604] ;  /* 0x0001810000087ab9 */ /* 0x000fe20000000800 */
[----:B------:R-:W-:Y:S01]  /*0970*/  ISETP.NE.AND P0, PT, R5, 0x2, PT ;  /* 0x000000020500780c */ /* 0x000fe20003f05270 */
[----:B------:R-:W-:Y:S01]  /*0980*/  UIADD3 UR8, UR8, 0x3f, URZ ;  /* 0x0000003f08087890 */ /* 0x000fe2000fffe03f */
[----:B------:R-:W3:Y:S01]  /*0990*/  S2R R16, SR_CTAID.X ;  /* 0x0000000000107919 */ /* 0x000ee20000002500 */
[----:B------:R-:W-:Y:S01]  /*09a0*/  IMAD.MOV.U32 R17, RZ, RZ, RZ ;  /* 0x000000ffff117224 */ /* 0x000fe200078e00ff */
[----:B------:R-:W-:Y:S01]  /*09b0*/  UMOV UR5, URZ ;  /* 0x0000003f00057c82 */ /* 0x000fe20008000000 */
[----:B------:R-:W-:Y:S01]  /*09c0*/  USHF.R.S32.HI UR9, URZ, 0x1f, UR8 ;  /* 0x0000001f3f097899 */ /* 0x000fe20008011408 */
[----:B------:R-:W-:Y:S01]  /*09d0*/  UMOV UR4, URZ ;  /* 0x0000003f00047c82 */ /* 0x000fe20008000000 */
[----:B------:R-:W-:-:S02]  /*09e0*/  ULDC.64 UR10, c[0x0][0x750] ;  /* 0x0001d400000a7ab9 */ /* 0x000fc40000000a00 */
[----:B------:R-:W-:Y:S01]  /*09f0*/  ULEA.HI UR9, UR9, UR8, URZ, 0x6 ;  /* 0x0000000809097291 */ /* 0x000fe2000f8f303f */
[----:B0-----:R-:W-:-:S13]  /*0a00*/  ISETP.NE.AND P3, PT, R0, 0x1, PT ;  /* 0x000000010000780c */ /* 0x001fda0003f65270 */
[----:B------:R-:W3:Y:S01]  /*0a10*/  @P3 LDC R15, c[0x0][0x10] ;  /* 0x00000400ff0f3b82 */ /* 0x000ee20000000800 */
[----:B-12-4-:R-:W-:Y:S02]  /*0a20*/  @P3 IMAD.MOV.U32 R2, RZ, RZ, R22 ;  /* 0x000000ffff023224 */ /* 0x016fe400078e0016 */
[----:B------:R-:W-:Y:S02]  /*0a30*/  @P3 IMAD.MOV.U32 R3, RZ, RZ, RZ ;  /* 0x000000ffff033224 */ /* 0x000fe400078e00ff */
[----:B------:R-:W-:-:S03]  /*0a40*/  @P3 IMAD.MOV.U32 R5, RZ, RZ, RZ ;  /* 0x000000ffff053224 */ /* 0x000fc600078e00ff */
[----:B------:R-:W0:Y:S01]  /*0a50*/  @!P3 LDC R9, c[0x0][0xc] ;  /* 0x00000300ff09bb82 */ /* 0x000e220000000800 */
[----:B------:R-:W-:Y:S01]  /*0a60*/  ULDC UR6, c[0x0][0xc] ;  /* 0x0000030000067ab9 */ /* 0x000fe20000000800 */
[----:B------:R-:W-:Y:S02]  /*0a70*/  ULDC UR7, c[0x0][0x10] ;  /* 0x0000040000077ab9 */ /* 0x000fe40000000800 */
[----:B------:R-:W-:-:S04]  /*0a80*/  UIMAD.WIDE.U32 UR6, UR6, UR7, URZ ;  /* 0x00000007060672a5 */ /* 0x000fc8000f8e003f */
[----:B------:R-:W1:Y:S01]  /*0a90*/  LDC R8, c[0x0][0x14] ;  /* 0x00000500ff087b82 */ /* 0x000e620000000800 */
[----:B---3--:R-:W-:-:S04]  /*0aa0*/  @P3 IMAD.WIDE.U32 R2, R16, R15, R2 ;  /* 0x0000000f10023225 */ /* 0x008fc800078e0002 */
[----:B------:R-:W-:Y:S02]  /*0ab0*/  @P3 IMAD.IADD R3, R3, 0x1, R5 ;  /* 0x0000000103033824 */ /* 0x000fe400078e0205 */
[----:B0-----:R-:W-:-:S04]  /*0ac0*/  @!P3 IMAD.WIDE.U32 R4, R9, R22, R16 ;  /* 0x000000160904b225 */ /* 0x001fc800078e0010 */
[----:B------:R-:W-:Y:S02]  /*0ad0*/  @!P3 IMAD.MOV.U32 R2, RZ, RZ, R4 ;  /* 0x000000ffff02b224 */ /* 0x000fe400078e0004 */
[----:B------:R-:W-:Y:S02]  /*0ae0*/  @!P3 IMAD.MOV.U32 R3, RZ, RZ, R5 ;  /* 0x000000ffff03b224 */ /* 0x000fe400078e0005 */
[C---:B-1----:R-:W-:Y:S02]  /*0af0*/  IMAD R15, R8.reuse, UR7, RZ ;  /* 0x00000007080f7c24 */ /* 0x042fe4000f8e02ff */
[----:B------:R-:W-:Y:S01]  /*0b00*/  IMAD.WIDE.U32 R8, R8, UR6, RZ ;  /* 0x0000000608087c25 */ /* 0x000fe2000f8e00ff */
[----:B------:R-:W-:-:S03]  /*0b10*/  USHF.R.S32.HI UR6, URZ, 0x6, UR9 ;  /* 0x000000063f067899 */ /* 0x000fc60008011409 */
[----:B------:R-:W-:Y:S01]  /*0b20*/  IMAD.IADD R0, R9, 0x1, R15 ;  /* 0x0000000109007824 */ /* 0x000fe200078e020f */
[----:B------:R-:W-:Y:S08]  /*0b30*/  @P0 BRA `(.L_x_9) ;  /* 0x0000000000200947 */ /* 0x000ff00003800000 */
[----:B------:R-:W-:Y:S01]  /*0b40*/  UISETP.GE.U32.AND UP0, UPT, UR6, 0x6, UPT ;  /* 0x000000060600788c */ /* 0x000fe2000bf06070 */
[----:B------:R-:W-:Y:S01]  /*0b50*/  IADD3 R2, P0, R2, R8, RZ ;  /* 0x0000000802027210 */ /* 0x000fe20007f1e0ff */
[----:B------:R-:W-:-:S04]  /*0b60*/  UIMAD.WIDE.U32 UR4, UR6, -0x55555555, URZ ;  /* 0xaaaaaaab060478a5 */ /* 0x000fc8000f8e003f */
[----:B------:R-:W-:Y:S01]  /*0b70*/  USHF.R.U32.HI UR5, URZ, 0x2, UR5 ;  /* 0x000000023f057899 */ /* 0x000fe20008011605 */
[----:B------:R-:W-:Y:S02]  /*0b80*/  IMAD.X R3, R0, 0x1, R3, P0 ;  /* 0x0000000100037824 */ /* 0x000fe400000e0603 */
[----:B------:R-:W-:Y:S02]  /*0b90*/  UMOV UR4, URZ ;  /* 0x0000003f00047c82 */ /* 0x000fe40008000000 */
[----:B------:R-:W-:Y:S02]  /*0ba0*/  @UP0 ULOP3.LUT UR4, UR5, 0x1, URZ, 0xc0, !UPT ;  /* 0x0000000105040892 */ /* 0x000fe4000f8ec03f */
[----:B------:R-:W-:-:S12]  /*0bb0*/  UIMAD UR5, UR5, -0x6, UR6 ;  /* 0xfffffffa050578a4 */ /* 0x000fd8000f8e0206 */
.L_x_9:
[----:B------:R-:W-:Y:S01]  /*0bc0*/  ISETP.GE.U32.AND P0, PT, R2, UR10, PT ;  /* 0x0000000a02007c0c */ /* 0x000fe2000bf06070 */
[----:B------:R-:W-:Y:S01]  /*0bd0*/  IMAD.MOV.U32 R6, RZ, RZ, -0x1 ;  /* 0xffffffffff067424 */ /* 0x000fe200078e00ff */
[----:B------:R-:W-:Y:S01]  /*0be0*/  PRMT R15, RZ, 0x7610, R15 ;  /* 0x00007610ff0f7816 */ /* 0x000fe2000000000f */
[----:B------:R-:W-:Y:S01]  /*0bf0*/  IMAD.MOV.U32 R5, RZ, RZ, -0x1 ;  /* 0xffffffffff057424 */ /* 0x000fe200078e00ff */
[----:B------:R-:W-:Y:S01]  /*0c00*/  ISETP.GE.U32.AND.EX P0, PT, R3, UR11, PT, P0 ;  /* 0x0000000b03007c0c */ /* 0x000fe2000bf06100 */
[----:B------:R-:W-:-:S12]  /*0c10*/  IMAD.MOV.U32 R4, RZ, RZ, -0x1 ;  /* 0xffffffffff047424 */ /* 0x000fd800078e00ff */
[----:B------:R-:W-:Y:S05]  /*0c20*/  @P0 BRA `(.L_x_10) ;  /* 0x00000004005c0947 */ /* 0x000fea0003800000 */
[----:B------:R-:W0:Y:S01]  /*0c30*/  LDC.64 R24, c[0x0][0x728] ;  /* 0x0001ca00ff187b82 */ /* 0x000e220000000a00 */
[----:B------:R-:W-:Y:S02]  /*0c40*/  IMAD.MOV.U32 R4, RZ, RZ, R2 ;  /* 0x000000ffff047224 */ /* 0x000fe400078e0002 */
[----:B------:R-:W-:-:S05]  /*0c50*/  IMAD.MOV.U32 R5, RZ, RZ, R3 ;  /* 0x000000ffff057224 */ /* 0x000fca00078e0003 */
[----:B------:R-:W1:Y:S08]  /*0c60*/  LDC R6, c[0x0][0x730] ;  /* 0x0001cc00ff067b82 */ /* 0x000e700000000800 */
[----:B------:R-:W2:Y:S01]  /*0c70*/  LDC.64 R26, c[0x0][0x720] ;  /* 0x0001c800ff1a7b82 */ /* 0x000ea20000000a00 */
[----:B0-----:R-:W-:-:S04]  /*0c80*/  ISETP.NE.U32.AND P0, PT, R24, RZ, PT ;  /* 0x000000ff1800720c */ /* 0x001fc80003f05070 */
[----:B------:R-:W-:-:S13]  /*0c90*/  ISETP.NE.AND.EX P0, PT, R25, RZ, PT, P0 ;  /* 0x000000ff1900720c */ /* 0x000fda0003f05300 */
[----:B-12---:R-:W-:Y:S05]  /*0ca0*/  @!P0 BRA `(.L_x_11) ;  /* 0x0000000000288947 */ /* 0x006fea0003800000 */
[----:B------:R-:W0:Y:S02]  /*0cb0*/  LDC R15, c[0x0][0x734] ;  /* 0x0001cd00ff0f7b82 */ /* 0x000e240000000800 */
[----:B0-----:R-:W-:-:S05]  /*0cc0*/  IADD3 R15, P0, R2, R15, RZ ;  /* 0x0000000f020f7210 */ /* 0x001fca0007f1e0ff */
[----:B------:R-:W-:-:S04]  /*0cd0*/  IMAD.X R23, RZ, RZ, R3, P0 ;  /* 0x000000ffff177224 */ /* 0x000fc800000e0603 */
[----:B------:R-:W-:-:S04]  /*0ce0*/  IMAD.WIDE.U32 R4, R23, R24, RZ ;  /* 0x0000001817047225 */ /* 0x000fc800078e00ff */
[----:B------:R-:W-:-:S04]  /*0cf0*/  IMAD.WIDE.U32 R18, P0, R15, R25, R4 ;  /* 0x000000190f127225 */ /* 0x000fc80007800004 */
[----:B------:R-:W-:-:S04]  /*0d00*/  IMAD.WIDE.U32 R4, R15, R24, RZ ;  /* 0x000000180f047225 */ /* 0x000fc800078e00ff */
[----:B------:R-:W-:Y:S01]  /*0d10*/  IMAD.X R21, RZ, RZ, RZ, P0 ;  /* 0x000000ffff157224 */ /* 0x000fe200000e06ff */
[----:B------:R-:W-:Y:S01]  /*0d20*/  IADD3 RZ, P0, R5, R18, RZ ;  /* 0x0000001205ff7210 */ /* 0x000fe20007f1e0ff */
[----:B------:R-:W-:-:S04]  /*0d30*/  IMAD.MOV.U32 R20, RZ, RZ, R19 ;  /* 0x000000ffff147224 */ /* 0x000fc800078e0013 */
[----:B------:R-:W-:-:S08]  /*0d40*/  IMAD.WIDE.U32.X R4, R23, R25, R20, P0 ;  /* 0x0000001917047225 */ /* 0x000fd000000e0414 */
.L_x_11:
[-CC-:B------:R-:W-:Y:S01]  /*0d50*/  SHF.R.U64 R33, R4, R6.reuse, R5.reuse ;  /* 0x0000000604217219 */ /* 0x180fe20000001205 */
[----:B------:R-:W0:Y:S01]  /*0d60*/  LDC.64 R28, c[0x0][0x740] ;  /* 0x0001d000ff1c7b82 */ /* 0x000e220000000a00 */
[----:B------:R-:W-:Y:S01]  /*0d70*/  SHF.R.U32.HI R5, RZ, R6, R5 ;  /* 0x00000006ff057219 */ /* 0x000fe20000011605 */
[----:B------:R-:W-:Y:S01]  /*0d80*/  ULDC UR7, c[0x0][0x150] ;  /* 0x0000540000077ab9 */ /* 0x000fe20000000800 */
[----:B------:R-:W-:Y:S02]  /*0d90*/  IADD3 R17, P0, RZ, -R33, RZ ;  /* 0x80000021ff117210 */ /* 0x000fe40007f1e0ff */
[----:B------:R-:W-:-:S03]  /*0da0*/  I2FP.F32.U32 R4, R16 ;  /* 0x0000001000047245 */ /* 0x000fc60000201000 */
[----:B------:R-:W-:Y:S01]  /*0db0*/  IMAD.X R19, RZ, RZ, ~R5, P0 ;  /* 0x000000ffff137224 */ /* 0x000fe200000e0e05 */
[----:B------:R-:W1:Y:S01]  /*0dc0*/  LDC R20, c[0x0][0x718] ;  /* 0x0001c600ff147b82 */ /* 0x000e620000000800 */
[----:B------:R-:W-:Y:S01]  /*0dd0*/  FMUL R6, R4, UR7 ;  /* 0x0000000704067c20 */ /* 0x000fe20008400000 */
[----:B------:R-:W-:Y:S01]  /*0de0*/  IMAD.WIDE.U32 R4, R17, R26, R2 ;  /* 0x0000001a11047225 */ /* 0x000fe200078e0002 */
[----:B------:R-:W-:-:S03]  /*0df0*/  ULDC UR7, c[0x0][0x154] ;  /* 0x0000550000077ab9 */ /* 0x000fc60000000800 */
[----:B------:R-:W-:Y:S01]  /*0e00*/  IMAD R18, R19, R26, RZ ;  /* 0x0000001a13127224 */ /* 0x000fe200078e02ff */
[----:B------:R-:W2:Y:S01]  /*0e10*/  F2I.U32.TRUNC.NTZ R6, R6 ;  /* 0x0000000600067305 */ /* 0x000ea2000020f000 */
[----:B------:R-:W3:Y:S01]  /*0e20*/  LDC R15, c[0x0][0x144] ;  /* 0x00005100ff0f7b82 */ /* 0x000ee20000000800 */
[----:B------:R-:W-:Y:S02]  /*0e30*/  IMAD.MOV.U32 R19, RZ, RZ, -0x1 ;  /* 0xffffffffff137424 */ /* 0x000fe400078e00ff */
[----:B------:R-:W-:-:S04]  /*0e40*/  IMAD R17, R17, R27, R18 ;  /* 0x0000001b11117224 */ /* 0x000fc800078e0212 */
[----:B------:R-:W-:Y:S01]  /*0e50*/  IMAD.IADD R17, R5, 0x1, R17 ;  /* 0x0000000105117824 */ /* 0x000fe200078e0211 */
[----:B------:R-:W4:Y:S01]  /*0e60*/  LDC R26, c[0x0][0x708] ;  /* 0x0001c200ff1a7b82 */ /* 0x000f220000000800 */
[----:B0-----:R-:W-:-:S04]  /*0e70*/  ISETP.NE.U32.AND P0, PT, R28, RZ, PT ;  /* 0x000000ff1c00720c */ /* 0x001fc80003f05070 */
[----:B------:R-:W-:Y:S01]  /*0e80*/  ISETP.NE.AND.EX P0, PT, R29, RZ, PT, P0 ;  /* 0x000000ff1d00720c */ /* 0x000fe20003f05300 */
[----:B--2---:R-:W-:Y:S02]  /*0e90*/  IMAD.MOV R5, RZ, RZ, -R6 ;  /* 0x000000ffff057224 */ /* 0x004fe400078e0a06 */
[----:B------:R-:W0:Y:S01]  /*0ea0*/  LDC R18, c[0x0][0x758] ;  /* 0x0001d600ff127b82 */ /* 0x000e220000000800 */
[-CC-:B-1----:R-:W-:Y:S02]  /*0eb0*/  SHF.R.U64 R24, R4, R20.reuse, R17.reuse ;  /* 0x0000001404187219 */ /* 0x182fe40000001211 */
[----:B------:R-:W-:Y:S02]  /*0ec0*/  SHF.R.U32.HI R17, RZ, R20, R17 ;  /* 0x00000014ff117219 */ /* 0x000fe40000011611 */
[----:B------:R-:W-:-:S03]  /*0ed0*/  I2FP.F32.U32 R4, R22 ;  /* 0x0000001600047245 */ /* 0x000fc60000201000 */
[----:B------:R-:W1:Y:S01]  /*0ee0*/  LDC R23, c[0x0][0x148] ;  /* 0x00005200ff177b82 */ /* 0x000e620000000800 */
[----:B---3--:R-:W-:Y:S02]  /*0ef0*/  IMAD R6, R15, R5, R16 ;  /* 0x000000050f067224 */ /* 0x008fe400078e0210 */
[----:B------:R-:W-:-:S04]  /*0f00*/  FMUL R5, R4, UR7 ;  /* 0x0000000704057c20 */ /* 0x000fc80008400000 */
[----:B------:R2:W3:Y:S01]  /*0f10*/  F2I.U32.TRUNC.NTZ R21, R5 ;  /* 0x0000000500157305 */ /* 0x0004e2000020f000 */
[----:B------:R-:W1:Y:S01]  /*0f20*/  LDC R27, c[0x0][0x700] ;  /* 0x0001c000ff1b7b82 */ /* 0x000e620000000800 */
[-CC-:B----4-:R-:W-:Y:S02]  /*0f30*/  SHF.R.U64 R35, R24, R26.reuse, R17.reuse ;  /* 0x0000001a18237219 */ /* 0x190fe40000001211 */
[----:B------:R-:W-:Y:S01]  /*0f40*/  SHF.R.U32.HI R15, RZ, R26, R17 ;  /* 0x0000001aff0f7219 */ /* 0x000fe20000011611 */
[----:B------:R-:W-:-:S04]  /*0f50*/  IMAD.MOV.U32 R17, RZ, RZ, 0x1 ;  /* 0x00000001ff117424 */ /* 0x000fc800078e00ff */
[----:B------:R-:W4:Y:S01]  /*0f60*/  LDC R30, c[0x0][0x748] ;  /* 0x0001d200ff1e7b82 */ /* 0x000f220000000800 */
[-C--:B0-----:R-:W-:Y:S02]  /*0f70*/  SHF.L.U32 R4, R19, R18.reuse, RZ ;  /* 0x0000001213047219 */ /* 0x081fe400000006ff */
[-CC-:B------:R-:W-:Y:S02]  /*0f80*/  SHF.R.U64 R26, R35, R18.reuse, R15.reuse ;  /* 0x00000012231a7219 */ /* 0x180fe4000000120f */
[----:B------:R-:W-:Y:S02]  /*0f90*/  SHF.R.U32.HI R25, RZ, R18, R15 ;  /* 0x00000012ff197219 */ /* 0x000fe4000001160f */
[----:B------:R-:W-:Y:S01]  /*0fa0*/  LOP3.LUT R20, RZ, R4, RZ, 0x33, !PT ;  /* 0x00000004ff147212 */ /* 0x000fe200078e33ff */
[----:B------:R-:W0:Y:S01]  /*0fb0*/  LDC R31, c[0x0][0x738] ;  /* 0x0001ce00ff1f7b82 */ /* 0x000e220000000800 */
[----:B------:R-:W-:Y:S01]  /*0fc0*/  SHF.L.U32 R15, R17, R18, RZ ;  /* 0x00000012110f7219 */ /* 0x000fe200000006ff */
[----:B------:R-:W-:-:S02]  /*0fd0*/  IMAD.MOV.U32 R4, RZ, RZ, R26 ;  /* 0x000000ffff047224 */ /* 0x000fc400078e001a */
[----:B--2---:R-:W-:-:S04]  /*0fe0*/  IMAD.MOV.U32 R5, RZ, RZ, R25 ;  /* 0x000000ffff057224 */ /* 0x004fc800078e0019 */
[----:B------:R-:W2:Y:S01]  /*0ff0*/  LDC R32, c[0x0][0x710] ;  /* 0x0001c400ff207b82 */ /* 0x000ea20000000800 */
[----:B---3--:R-:W-:Y:S05]  /*1000*/  @!P0 BRA `(.L_x_12) ;  /* 0x0000000000288947 */ /* 0x008fea0003800000 */
[----:B------:R-:W3:Y:S02]  /*1010*/  LDC R19, c[0x0][0x74c] ;  /* 0x0001d300ff137b82 */ /* 0x000ee40000000800 */
[----:B---3--:R-:W-:-:S05]  /*1020*/  IADD3 R19, P0, R26, R19, RZ ;  /* 0x000000131a137210 */ /* 0x008fca0007f1e0ff */
        /* <DEDUP_REMOVED lines=8> */
.L_x_12:
[----:B----4-:R-:W-:Y:S01]  /*10b0*/  SHF.R.U64 R4, R4, R30, R5 ;  /* 0x0000001e04047219 */ /* 0x010fe20000001205 */
[----:B-1----:R-:W-:Y:S01]  /*10c0*/  VIADD R5, R27, 0xffffffff ;  /* 0xffffffff1b057836 */ /* 0x002fe20000000000 */
[----:B------:R-:W-:Y:S01]  /*10d0*/  LOP3.LUT R20, R35, R20, RZ, 0xc0, !PT ;  /* 0x0000001423147212 */ /* 0x000fe200078ec0ff */
[----:B------:R-:W-:Y:S02]  /*10e0*/  IMAD.MOV R21, RZ, RZ, -R21 ;  /* 0x000000ffff157224 */ /* 0x000fe400078e0a15 */
[----:B------:R-:W-:Y:S01]  /*10f0*/  IMAD.MOV R16, RZ, RZ, -R4 ;  /* 0x000000ffff107224 */ /* 0x000fe200078e0a04 */
[----:B------:R-:W-:Y:S01]  /*1100*/  LOP3.LUT R5, R24, R5, RZ, 0xc0, !PT ;  /* 0x0000000518057212 */ /* 0x000fe200078ec0ff */
[----:B------:R-:W-:Y:S02]  /*1110*/  IMAD R15, R15, R4, R20 ;  /* 0x000000040f0f7224 */ /* 0x000fe400078e0214 */
[----:B------:R-:W-:Y:S02]  /*1120*/  @P3 IMAD R6, R23, R21, R22 ;  /* 0x0000001517063224 */ /* 0x000fe400078e0216 */
[----:B0-----:R-:W-:-:S02]  /*1130*/  IMAD R4, R16, R31, R26 ;  /* 0x0000001f10047224 */ /* 0x001fc400078e021a */
[----:B--2---:R-:W-:Y:S02]  /*1140*/  IMAD R6, R15, R32, R6 ;  /* 0x000000200f067224 */ /* 0x004fe400078e0206 */
[----:B------:R-:W-:Y:S02]  /*1150*/  IMAD R17, R4, R27, R5 ;  /* 0x0000001b04117224 */ /* 0x000fe400078e0205 */
[----:B------:R-:W-:Y:S02]  /*1160*/  IMAD.MOV.U32 R15, RZ, RZ, 0x1 ;  /* 0x00000001ff0f7424 */ /* 0x000fe400078e00ff */
[----:B------:R-:W-:Y:S01]  /*1170*/  IMAD.MOV.U32 R4, RZ, RZ, R33 ;  /* 0x000000ffff047224 */ /* 0x000fe200078e0021 */
[----:B------:R-:W-:Y:S02]  /*1180*/  SEL R5, R17, R6, !P3 ;  /* 0x0000000611057207 */ /* 0x000fe40005800000 */
[----:B------:R-:W-:-:S07]  /*1190*/  SEL R6, R6, R17, !P3 ;  /* 0x0000001106067207 */ /* 0x000fce0005800000 */
.L_x_10:
[----:B------:R-:W-:Y:S05]  /*11a0*/  @!P2 BRA `(.L_x_13) ;  /* 0x000000a40098a947 */ /* 0x000fea0003800000 */
[----:B------:R-:W-:-:S13]  /*11b0*/  ISETP.GT.U32.AND P0, PT, R34, 0x1, PT ;  /* 0x000000012200780c */ /* 0x000fda0003f04070 */
[----:B------:R-:W-:Y:S05]  /*11c0*/  @P0 EXIT ;  /* 0x000000000000094d */ /* 0x000fea0003800000 */
.L_x_14:
[----:B------:R-:W-:-:S08]  /*11d0*/  NOP ;  /* 0x0000000000007918 */ /* 0x000fd00000000000 */
[----:B------:R-:W0:Y:S02]  /*11e0*/  USETMAXREG.TRY_ALLOC.CTAPOOL UP0, 0xe8 ;  /* 0x000000e8000079c8 */ /* 0x000e240008000600 */
[----:B0-----:R-:W-:-:S13]  /*11f0*/  PLOP3.LUT P0, PT, PT, PT, UP0, 0x80, 0x0 ;  /* 0x000000000000781c */ /* 0x001fda0003f0f008 */
[----:B------:R-:W-:Y:S05]  /*1200*/  @!P0 BRA `(.L_x_14) ;  /* 0xfffffffc00f08947 */ /* 0x000fea000383ffff */
[----:B------:R-:W-:-:S13]  /*1210*/  LOP3.LUT P0, RZ, R15, 0xff, RZ, 0xc0, !PT ;  /* 0x000000ff0fff7812 */ /* 0x000fda000780c0ff */
[----:B------:R-:W-:Y:S05]  /*1220*/  @!P0 EXIT ;  /* 0x000000000000894d */ /* 0x000fea0003800000 */
[----:B------:R-:W-:Y:S01]  /*1230*/  SHF.R.S32.HI R15, RZ, 0x1f, R14 ;  /* 0x0000001fff0f7819 */ /* 0x000fe2000001140e */
[----:B------:R-:W0:Y:S01]  /*1240*/  S2UR UR8, SR_CgaCtaId ;  /* 0x00000000000879c3 */ /* 0x000e220000008800 */
[-C--:B------:R-:W-:Y:S01]  /*1250*/  LEA.HI R12, R14, R14.reuse, RZ, 0x1 ;  /* 0x0000000e0e0c7211 */ /* 0x080fe200078f08ff */
[----:B------:R-:W-:Y:S01]  /*1260*/  UIADD3 UR9, UR12, -0x1, URZ ;  /* 0xffffffff0c097890 */ /* 0x000fe2000fffe03f */
[----:B------:R-:W-:Y:S01]  /*1270*/  LEA.HI R16, R15, R14, RZ, 0x2 ;  /* 0x0000000e0f107211 */ /* 0x000fe200078f10ff */
[----:B------:R-:W-:Y:S01]  /*1280*/  UMOV UR7, 0x400 ;  /* 0x0000040000077882 */ /* 0x000fe20000000000 */
[----:B------:R-:W-:Y:S01]  /*1290*/  LOP3.LUT R13, R12, 0x3ffffe, RZ, 0xc0, !PT ;  /* 0x003ffffe0c0d7812 */ /* 0x000fe200078ec0ff */
[----:B------:R-:W-:Y:S01]  /*12a0*/  UISETP.NE.AND UP0, UPT, UR9, URZ, UPT ;  /* 0x0000003f0900728c */ /* 0x000fe2000bf05270 */
[--C-:B------:R-:W-:Y:S01]  /*12b0*/  SHF.R.S32.HI R17, RZ, 0x2, R16.reuse ;  /* 0x00000002ff117819 */ /* 0x100fe20000011410 */
[----:B------:R-:W-:Y:S01]  /*12c0*/  ULDC UR10, c[0x0][0x284] ;  /* 0x0000a100000a7ab9 */ /* 0x000fe20000000800 */
[----:B------:R-:W-:Y:S01]  /*12d0*/  SHF.R.S32.HI R18, RZ, 0x1f, R16 ;  /* 0x0000001fff127819 */ /* 0x000fe20000011410 */
[----:B------:R-:W-:Y:S01]  /*12e0*/  USHF.L.U32 UR18, UR6, 0x1, URZ ;  /* 0x0000000106127899 */ /* 0x000fe2000800063f */
[----:B------:R-:W-:-:S02]  /*12f0*/  LOP3.LUT R19, R16, 0xfffffffc, RZ, 0xc0, !PT ;  /* 0xfffffffc10137812 */ /* 0x000fc400078ec0ff */
[----:B------:R-:W-:Y:S02]  /*1300*/  LEA.HI R18, R18, R17, RZ, 0x3 ;  /* 0x0000001112127211 */ /* 0x000fe400078f18ff */
[----:B------:R-:W-:Y:S01]  /*1310*/  LEA.HI R16, R15, R14, RZ, 0x5 ;  /* 0x0000000e0f107211 */ /* 0x000fe200078f28ff */
[----:B------:R-:W-:Y:S01]  /*1320*/  IMAD.IADD R15, R14, 0x1, -R13 ;  /* 0x000000010e0f7824 */ /* 0x000fe200078e0a0d */
[----:B------:R-:W-:Y:S01]  /*1330*/  LOP3.LUT R18, R18, 0xfffffff8, RZ, 0xc0, !PT ;  /* 0xfffffff812127812 */ /* 0x000fe200078ec0ff */
[----:B------:R-:W-:Y:S01]  /*1340*/  IMAD.IADD R14, R14, 0x1, -R19 ;  /* 0x000000010e0e7824 */ /* 0x000fe200078e0a13 */
[----:B------:R-:W-:Y:S02]  /*1350*/  SHF.R.S32.HI R13, RZ, 0x1, R12 ;  /* 0x00000001ff0d7819 */ /* 0x000fe4000001140c */
[----:B------:R-:W-:Y:S01]  /*1360*/  LOP3.LUT R162, R7, 0x1, RZ, 0xfc, !PT ;  /* 0x0000000107a27812 */ /* 0x000fe200078efcff */
[----:B------:R-:W-:Y:S01]  /*1370*/  IMAD.IADD R18, R17, 0x1, -R18 ;  /* 0x0000000111127824 */ /* 0x000fe200078e0a12 */
[----:B------:R-:W-:Y:S01]  /*1380*/  LEA.HI R12, R12, R13, RZ, 0x1 ;  /* 0x0000000d0c0c7211 */ /* 0x000fe200078f08ff */
[----:B0-----:R-:W-:Y:S01]  /*1390*/  ULEA UR7, UR8, UR7, 0x18 ;  /* 0x0000000708077291 */ /* 0x001fe2000f8ec03f */
[----:B------:R-:W-:Y:S01]  /*13a0*/  SHF.R.S32.HI R17, RZ, 0x5, R16 ;  /* 0x00000005ff117819 */ /* 0x000fe20000011410 */
[----:B------:R-:W-:Y:S01]  /*13b0*/  USHF.L.U32 UR8, UR9, 0x3, URZ ;  /* 0x0000000309087899 */ /* 0x000fe2000800063f */
[----:B------:R-:W-:Y:S01]  /*13c0*/  LOP3.LUT R12, R12, 0x7fffffe, RZ, 0xc0, !PT ;  /* 0x07fffffe0c0c7812 */ /* 0x000fe200078ec0ff */
[----:B------:R-:W-:-:S02]  /*13d0*/  USEL UR9, URZ, 0x1, UP0 ;  /* 0x000000013f097887 */ /* 0x000fc40008000000 */
[----:B------:R-:W-:Y:S01]  /*13e0*/  IMAD R15, R17, 0x2, R15 ;  /* 0x00000002110f7824 */ /* 0x000fe200078e020f */
[----:B------:R-:W-:Y:S01]  /*13f0*/  UIADD3 UR19, UR7, 0x70, URZ ;  /* 0x0000007007137890 */ /* 0x000fe2000fffe03f */
[----:B------:R-:W-:Y:S01]  /*1400*/  IMAD.IADD R13, R13, 0x1, -R12 ;  /* 0x000000010d0d7824 */ /* 0x000fe200078e0a0c */
[----:B------:R-:W-:Y:S01]  /*1410*/  ULOP3.LUT UR8, UR8, 0x8, URZ, 0xc0, !UPT ;  /* 0x0000000808087892 */ /* 0x000fe2000f8ec03f */
[--C-:B------:R-:W-:Y:S01]  /*1420*/  IMAD R20, R15, 0x8, R18.reuse ;  /* 0x000000080f147824 */ /* 0x100fe200078e0212 */
[----:B------:R-:W-:Y:S01]  /*1430*/  VIMNMX R15, RZ, UR6, PT ;  /* 0x00000006ff0f7c48 */ /* 0x000fe2000bfe0100 */
[--C-:B------:R-:W-:Y:S01]  /*1440*/  IMAD R12, R17, 0x10, R18.reuse ;  /* 0x00000010110c7824 */ /* 0x100fe200078e0212 */
[----:B------:R-:W-:Y:S01]  /*1450*/  ULEA UR12, UR12, UR19, 0x3 ;  /* 0x000000130c0c7291 */ /* 0x000fe2000f8e183f */
[----:B------:R-:W-:Y:S01]  /*1460*/  IMAD R13, R20, 0x4, R13 ;  /* 0x00000004140d7824 */ /* 0x000fe200078e020d */
[----:B------:R-:W-:Y:S01]  /*1470*/  IADD3 R15, -R15, UR6, RZ ;  /* 0x000000060f0f7c10 */ /* 0x000fe2000fffe1ff */
[----:B------:R-:W-:Y:S01]  /*1480*/  IMAD R16, R17, -0x10, -R18 ;  /* 0xfffffff011107824 */ /* 0x000fe200078e0a12 */
[----:B------:R-:W-:Y:S01]  /*1490*/  ULOP3.LUT UR20, UR8, 0x8, URZ, 0x3c, !UPT ;  /* 0x0000000808147892 */ /* 0x000fe2000f8e3c3f */
[----:B------:R-:W-:Y:S01]  /*14a0*/  IMAD.SHL.U32 R17, R13, 0x20, RZ ;  /* 0x000000200d117824 */ /* 0x000fe200078e00ff */
[----:B------:R-:W-:Y:S01]  /*14b0*/  SHF.R.S32.HI R13, RZ, 0x1f, R12 ;  /* 0x0000001fff0d7819 */ /* 0x000fe2000001140c */
[----:B------:R-:W-:Y:S01]  /*14c0*/  IMAD.U32 R163, RZ, RZ, UR9 ;  /* 0x00000009ffa37e24 */ /* 0x000fe2000f8e00ff */
[----:B------:R-:W-:Y:S01]  /*14d0*/  ULOP3.LUT UR13, UR8, 0x18, URZ, 0x3c, !UPT ;  /* 0x00000018080d7892 */ /* 0x000fe2000f8e3c3f */
[----:B------:R-:W-:Y:S01]  /*14e0*/  VIADD R16, R16, UR10 ;  /* 0x0000000a10107c36 */ /* 0x000fe20008000000 */
[----:B------:R-:W-:-:S10]  /*14f0*/  SHF.R.S32.HI R17, RZ, 0x3, R17 ;  /* 0x00000003ff117819 */ /* 0x000fd40000011411 */
.L_x_281:
[----:B------:R-:W-:Y:S01]  /*1500*/  SHF.L.U32 R18, R163, 0x1f, RZ ;  /* 0x0000001fa3127819 */ /* 0x000fe200000006ff */
[----:B0-----:R-:W-:Y:S01]  /*1510*/  IMAD.MOV.U32 R24, RZ, RZ, RZ ;  /* 0x000000ffff187224 */ /* 0x001fe200078e00ff */
[----:B------:R-:W-:Y:S02]  /*1520*/  ISETP.GE.AND P1, PT, R15, 0x1, PT ;  /* 0x000000010f00780c */ /* 0x000fe40003f26270 */
[----:B------:R-:W0:Y:S02]  /*1530*/  SYNCS.PHASECHK.TRANS64.TRYWAIT P0, [UR12+-0x8], R18 ;  /* 0xfffff812ff0075a7 */ /* 0x000e24000800014c */
[----:B0-23-5:R-:W-:Y:S09]  /*1540*/  @!P0 BRA `(.L_x_15) ;  /* 0x000000b400148947 */ /* 0x02dff20003800000 */
.L_x_305:
[----:B------:R-:W-:Y:S01]  /*1550*/  IMAD.MOV.U32 R25, RZ, RZ, RZ ;  /* 0x000000ffff197224 */ /* 0x000fe200078e00ff */
[----:B------:R-:W-:Y:S02]  /*1560*/  CS2R R26, SRZ ;  /* 0x00000000001a7805 */ /* 0x000fe4000001ff00 */
[----:B------:R-:W-:Y:S02]  /*1570*/  CS2R R28, SRZ ;  /* 0x00000000001c7805 */ /* 0x000fe4000001ff00 */
[----:B------:R-:W-:Y:S02]  /*1580*/  CS2R R30, SRZ ;  /* 0x00000000001e7805 */ /* 0x000fe4000001ff00 */
[----:B------:R-:W-:Y:S02]  /*1590*/  CS2R R32, SRZ ;  /* 0x0000000000207805 */ /* 0x000fe4000001ff00 */
[----:B------:R-:W-:Y:S02]  /*15a0*/  CS2R R34, SRZ ;  /* 0x0000000000227805 */ /* 0x000fe4000001ff00 */
[----:B------:R-:W-:-:S02]  /*15b0*/  CS2R R36, SRZ ;  /* 0x0000000000247805 */ /* 0x000fc4000001ff00 */
        /* <DEDUP_REMOVED lines=56> */
[----:B------:R-:W-:Y:S01]  /*1940*/  CS2R R150, SRZ ;  /* 0x0000000000967805 */ /* 0x000fe2000001ff00 */
[----:B------:R-:W-:Y:S06]  /*1950*/  @!P1 BRA `(.L_x_16) ;  /* 0x0000000000f49947 */ /* 0x000fec0003800000 */
[----:B0-----:R-:W-:Y:S01]  /*1960*/  IMAD.MOV.U32 R18, RZ, RZ, R15 ;  /* 0x000000ffff127224 */ /* 0x001fe200078e000f */
[----:B------:R-:W-:Y:S01]  /*1970*/  UPLOP3.LUT UP0, UPT, UPT, UPT, UPT, 0x40, 0x0 ;  /* 0x000000000000789c */ /* 0x000fe20003f0e870 */
[----:B------:R-:W-:Y:S01]  /*1980*/  IMAD.U32 R23, RZ, RZ, UR4 ;  /* 0x00000004ff177e24 */ /* 0x000fe2000f8e00ff */
[----:B------:R-:W-:Y:S01]  /*1990*/  UMOV UR14, UR5 ;  /* 0x00000005000e7c82 */ /* 0x000fe20008000000 */
[----:B------:R-:W-:-:S08]  /*19a0*/  UMOV UR15, UR5 ;  /* 0x00000005000f7c82 */ /* 0x000fd00008000000 */
.L_x_23:
[----:B------:R-:W-:-:S13]  /*19b0*/  ISETP.NE.AND P1, PT, R162, 0x3, PT ;  /* 0x00000003a200780c */ /* 0x000fda0003f25270 */
[----:B01----:R-:W-:Y:S05]  /*19c0*/  @!P1 BRA `(.L_x_17) ;  /* 0x0000000000049947 */ /* 0x003fea0003800000 */
[----:B------:R-:W-:Y:S01]  /*19d0*/  BPT.TRAP 0x1 ;  /* 0x000000040000795c */ /* 0x000fe20000300000 */
.L_x_17:
[----:B------:R-:W-:Y:S01]  /*19e0*/  ULEA UR8, UR14, UR7, 0x3 ;  /* 0x000000070e087291 */ /* 0x000fe2000f8e183f */
[----:B------:R-:W-:-:S08]  /*19f0*/  SHF.L.U32 R20, R23, 0x1f, RZ ;  /* 0x0000001f17147819 */ /* 0x000fd000000006ff */
[----:B------:R0:W1:Y:S01]  /*1a00*/  SYNCS.PHASECHK.TRANS64.TRYWAIT P0, [UR8], R20 ;  /* 0x00000014ff0075a7 */ /* 0x0000620008000148 */
[----:B------:R-:W-:Y:S05]  /*1a10*/  @!P1 BRA `(.L_x_18) ;  /* 0x0000000000049947 */ /* 0x000fea0003800000 */
[----:B------:R-:W-:Y:S01]  /*1a20*/  BPT.TRAP 0x1 ;  /* 0x000000040000795c */ /* 0x000fe20000300000 */
.L_x_18:
[----:B------:R-:W-:-:S04]  /*1a30*/  IMAD.U32 R22, RZ, RZ, UR14 ;  /* 0x0000000eff167e24 */ /* 0x000fc8000f8e00ff */
[----:B------:R-:W-:Y:S01]  /*1a40*/  IMAD R19, R22, 0x400, R17 ;  /* 0x0000040016137824 */ /* 0x000fe200078e0211 */
[----:B-1----:R-:W-:Y:S06]  /*1a50*/  @P0 BRA `(.L_x_19) ;  /* 0x0000000000080947 */ /* 0x002fec0003800000 */
[----:B------:R-:W1:Y:S02]  /*1a60*/  SYNCS.PHASECHK.TRANS64.TRYWAIT P0, [UR8], R20 ;  /* 0x00000014ff0075a7 */ /* 0x000e640008000148 */
[----:B-1----:R-:W-:Y:S05]  /*1a70*/  @!P0 BRA `(.L_x_20) ;  /* 0x000000ac00e08947 */ /* 0x002fea0003800000 */
.L_x_19:
[----:B------:R-:W-:Y:S01]  /*1a80*/  LDS R152, [R19+UR7+0x36180] ;  /* 0x0361800713987984 */ /* 0x000fe20008000800 */
[----:B------:R-:W-:Y:S02]  /*1a90*/  UIADD3 UR8, UR7, 0x180, URZ ;  /* 0x0000018007087890 */ /* 0x000fe4000fffe03f */
[----:B------:R-:W-:Y:S02]  /*1aa0*/  UIADD3 UR9, UR7, 0x6180, URZ ;  /* 0x0000618007097890 */ /* 0x000fe4000fffe03f */
[----:B------:R-:W2:Y:S01]  /*1ab0*/  LDS R153, [R19+UR7+0x36188] ;  /* 0x0361880713997984 */ /* 0x000ea20008000800 */
[----:B------:R-:W-:Y:S02]  /*1ac0*/  USHF.R.U32.HI UR8, URZ, 0x4, UR8 ;  /* 0x000000043f087899 */ /* 0x000fe40008011608 */
[----:B------:R-:W-:Y:S02]  /*1ad0*/  USHF.R.U32.HI UR9, URZ, 0x4, UR9 ;  /* 0x000000043f097899 */ /* 0x000fe40008011609 */
[----:B------:R-:W-:-:S02]  /*1ae0*/  ULOP3.LUT UR8, UR8, 0x3fff, URZ, 0xc0, !UPT ;  /* 0x00003fff08087892 */ /* 0x000fc4000f8ec03f */
[----:B------:R-:W-:Y:S02]  /*1af0*/  ULOP3.LUT UR9, UR9, 0x3fff, URZ, 0xc0, !UPT ;  /* 0x00003fff09097892 */ /* 0x000fe4000f8ec03f */
[----:B------:R-:W-:Y:S02]  /*1b00*/  ULOP3.LUT UR8, UR8, 0x10000, URZ, 0xfc, !UPT ;  /* 0x0001000008087892 */ /* 0x000fe4000f8efc3f */
[----:B------:R-:W-:Y:S02]  /*1b10*/  ULOP3.LUT UR9, UR9, 0x10000, URZ, 0xfc, !UPT ;  /* 0x0001000009097892 */ /* 0x000fe4000f8efc3f */
[----:B------:R-:W-:Y:S02]  /*1b20*/  ULEA UR8, UR14, UR8, 0x8 ;  /* 0x000000080e087291 */ /* 0x000fe4000f8e403f */
[----:B------:R-:W-:Y:S01]  /*1b30*/  ULEA UR10, UR14, UR9, 0xb ;  /* 0x000000090e0a7291 */ /* 0x000fe2000f8e583f */
[----:B------:R-:W-:Y:S02]  /*1b40*/  UMOV UR11, 0x40000040 ;  /* 0x40000040000b7882 */ /* 0x000fe40000000000 */
[----:B------:R-:W-:Y:S01]  /*1b50*/  UMOV UR9, 0x80000020 ;  /* 0x8000002000097882 */ /* 0x000fe20000000000 */
[----:B--2---:R-:W-:-:S06]  /*1b60*/  WARPGROUP.ARRIVE ;  /* 0x00000000000079c5 */ /* 0x004fcc0000000000 */
[----:B------:R-:W-:Y:S01]  /*1b70*/  IGMMA.SP.64x256x64.S8.S8 R24, gdesc[UR8], R24, UP0, R152 ;  /* 0x06809800081879f1 */ /* 0x000fe2000bf41218 */
[----:B------:R-:W-:Y:S02]  /*1b80*/  UIADD3 UR8, UR8, 0x2, URZ ;  /* 0x0000000208087890 */ /* 0x000fe4000fffe03f */
[----:B------:R-:W-:Y:S01]  /*1b90*/  UIADD3 UR10, UR10, 0x4, URZ ;  /* 0x000000040a0a7890 */ /* 0x000fe2000fffe03f */
[----:B------:R-:W-:Y:S01]  /*1ba0*/  UMOV UR9, 0x80000020 ;  /* 0x8000002000097882 */ /* 0x000fe20000000000 */
[----:B------:R-:W-:-:S07]  /*1bb0*/  UMOV UR11, 0x40000040 ;  /* 0x40000040000b7882 */ /* 0x000fce0000000000 */
[----:B------:R-:W-:Y:S03]  /*1bc0*/  IGMMA.SP.64x256x64.S8.S8 R24, gdesc[UR8], R24, R153, gsb0 ;  /* 0x06809900081879f1 */ /* 0x000fe60008041218 */
[----:B------:R-:W-:Y:S02]  /*1bd0*/  WARPGROUP.DEPBAR.LE gsb0, 0x0 ;  /* 0x00008000000079c5 */ /* 0x000fe40000010000 */
[----:B------:R-:W-:Y:S05]  /*1be0*/  @!P1 BRA `(.L_x_21) ;  /* 0x0000000000049947 */ /* 0x000fea0003800000 */
[----:B------:R-:W-:Y:S01]  /*1bf0*/  BPT.TRAP 0x1 ;  /* 0x000000040000795c */ /* 0x000fe20000300000 */
.L_x_21:
[----:B------:R-:W-:Y:S01]  /*1c00*/  ULEA UR8, UR15, UR7, 0x3 ;  /* 0x000000070f087291 */ /* 0x000fe2000f8e183f */
[----:B------:R-:W-:-:S03]  /*1c10*/  ISETP.GT.U32.AND P0, PT, R7, 0x1, PT ;  /* 0x000000010700780c */ /* 0x000fc60003f04070 */
[----:B------:R-:W-:-:S04]  /*1c20*/  UIADD3 UR8, UR8, 0x30, URZ ;  /* 0x0000003008087890 */ /* 0x000fc8000fffe03f */
[----:B------:R-:W-:-:S09]  /*1c30*/  UPRMT UR8, URZ, 0x654, UR8 ;  /* 0x000006543f087896 */ /* 0x000fd20008000008 */
[----:B------:R-:W-:Y:S01]  /*1c40*/  SYNCS.ARRIVE.TRANS64.RED.A1T0 RZ, [UR8], RZ ;  /* 0x000000ffffff79a7 */ /* 0x000fe20008100408 */
[----:B------:R-:W-:Y:S05]  /*1c50*/  @P0 BRA `(.L_x_22) ;  /* 0x0000000000040947 */ /* 0x000fea0003800000 */
[----:B------:R-:W-:Y:S01]  /*1c60*/  BPT.TRAP 0x1 ;  /* 0x000000040000795c */ /* 0x000fe20000300000 */
.L_x_22:
[----:B------:R-:W-:Y:S01]  /*1c70*/  UIADD3 UR14, UR14, 0x1, URZ ;  /* 0x000000010e0e7890 */ /* 0x000fe2000fffe03f */
[C---:B------:R-:W-:Y:S01]  /*1c80*/  ISETP.GT.AND P0, PT, R18.reuse, 0x1, PT ;  /* 0x000000011200780c */ /* 0x040fe20003f04270 */
[----:B------:R-:W-:Y:S01]  /*1c90*/  UIADD3 UR15, UR15, 0x1, URZ ;  /* 0x000000010f0f7890 */ /* 0x000fe2000fffe03f */
[----:B------:R-:W-:Y:S01]  /*1ca0*/  VIADD R18, R18, 0xffffffff ;  /* 0xffffffff12127836 */ /* 0x000fe20000000000 */
[----:B------:R-:W-:Y:S02]  /*1cb0*/  UISETP.NE.AND UP0, UPT, UR14, 0x6, UPT ;  /* 0x000000060e00788c */ /* 0x000fe4000bf05270 */
[----:B------:R-:W-:Y:S02]  /*1cc0*/  UISETP.NE.AND UP1, UPT, UR15, 0x6, UPT ;  /* 0x000000060f00788c */ /* 0x000fe4000bf25270 */
[----:B------:R-:W-:Y:S02]  /*1cd0*/  USEL UR8, URZ, 0x1, UP0 ;  /* 0x000000013f087887 */ /* 0x000fe40008000000 */
[----:B------:R-:W-:-:S02]  /*1ce0*/  USEL UR14, UR14, URZ, UP0 ;  /* 0x0000003f0e0e7287 */ /* 0x000fc40008000000 */
[----:B------:R-:W-:Y:S02]  /*1cf0*/  USEL UR15, UR15, URZ, UP1 ;  /* 0x0000003f0f0f7287 */ /* 0x000fe40008800000 */
[----:B------:R-:W-:Y:S01]  /*1d00*/  UPLOP3.LUT UP0, UPT, UPT, UPT, UPT, 0x80, 0x0 ;  /* 0x000000000000789c */ /* 0x000fe20003f0f070 */
[----:B------:R-:W-:Y:S01]  /*1d10*/  LOP3.LUT R23, R23, UR8, RZ, 0x3c, !PT ;  /* 0x0000000817177c12 */ /* 0x000fe2000f8e3cff */
[----:B------:R-:W-:Y:S09]  /*1d20*/  @P0 BRA `(.L_x_23) ;  /* 0xfffffffc00200947 */ /* 0x000ff2000383ffff */
.L_x_16:
[----:B0-----:R-:W-:Y:S01]  /*1d30*/  IMAD.U32 R19, RZ, RZ, UR20 ;  /* 0x00000014ff137e24 */ /* 0x001fe2000f8e00ff */
[----:B------:R-:W-:Y:S01]  /*1d40*/  SHF.L.U32 R18, R163, 0x1f, RZ ;  /* 0x0000001fa3127819 */ /* 0x000fe200000006ff */
[----:B------:R-:W-:Y:S01]  /*1d50*/  UIADD3 UR5, UR5, UR18, URZ ;  /* 0x0000001205057290 */ /* 0x000fe2000fffe03f */
[----:B------:R-:W0:Y:S01]  /*1d60*/  LDC R22, c[0x0][0x288] ;  /* 0x0000a200ff167b82 */ /* 0x000e220000000800 */
[----:B------:R-:W-:Y:S01]  /*1d70*/  UISETP.GE.U32.AND UP1, UPT, UR18, 0x6, UPT ;  /* 0x000000061200788c */ /* 0x000fe2000bf26070 */
[----:B------:R-:W-:Y:S01]  /*1d80*/  SHF.R.S32.HI R152, RZ, 0x1f, R4 ;  /* 0x0000001fff987819 */ /* 0x000fe20000011404 */
[----:B------:R-:W-:Y:S02]  /*1d90*/  UISETP.GT.U32.AND UP0, UPT, UR5, 0x5, UPT ;  /* 0x000000050500788c */ /* 0x000fe4000bf04070 */
[----:B------:R-:W-:Y:S02]  /*1da0*/  UIMAD.WIDE.U32 UR8, UR5, -0x55555555, URZ ;  /* 0xaaaaaaab050878a5 */ /* 0x000fe4000f8e003f */
[----:B------:R-:W-:Y:S01]  /*1db0*/  UISETP.LT.U32.AND UP0, UPT, UR18, 0x6, UP0 ;  /* 0x000000061200788c */ /* 0x000fe20008701070 */
[----:B------:R2:W-:Y:S01]  /*1dc0*/  SYNCS.ARRIVE.TRANS64.A1T0 RZ, [R19+UR19], RZ ;  /* 0x000000ff13ff79a7 */ /* 0x0005e20008100013 */
[----:B------:R-:W-:-:S02]  /*1dd0*/  WARPGROUP.DEPBAR.LE gsb0, 0x0 ;  /* 0x00008000000079c5 */ /* 0x000fc40000010000 */
[----:B------:R-:W-:Y:S02]  /*1de0*/  USEL UR10, URZ, 0x1, !UP0 ;  /* 0x000000013f0a7887 */ /* 0x000fe4000c000000 */
[----:B------:R-:W-:Y:S02]  /*1df0*/  USHF.R.U32.HI UR8, URZ, 0x2, UR9 ;  /* 0x000000023f087899 */ /* 0x000fe40008011609 */
[----:B------:R-:W-:Y:S01]  /*1e00*/  ULOP3.LUT UR4, UR4, UR10, URZ, 0x3c, !UPT ;  /* 0x0000000a04047292 */ /* 0x000fe2000f8e3c3f */
[----:B------:R-:W3:Y:S01]  /*1e10*/  SYNCS.PHASECHK.TRANS64.TRYWAIT P0, [UR12+0x8], R18 ;  /* 0x00000812ff0075a7 */ /* 0x000ee2000800014c */
[----:B------:R-:W-:Y:S02]  /*1e20*/  UIMAD UR5, UR8, -0x6, UR5 ;  /* 0xfffffffa080578a4 */ /* 0x000fe4000f8e0205 */
[----:B------:R-:W-:Y:S01]  /*1e30*/  @UP1 ULOP3.LUT UR4, UR4, 0x1, UR8, 0x78, !UPT ;  /* 0x0000000104041892 */ /* 0x000fe2000f8e7808 */
[----:B0-23--:R-:W-:Y:S11]  /*1e40*/  @!P0 BRA `(.L_x_24) ;  /* 0x000000ac00048947 */ /* 0x00dff60003800000 */
.L_x_306:
[----:B------:R-:W-:Y:S01]  /*1e50*/  ULDC.64 UR8, c[0x0][0x6d0] ;  /* 0x0001b40000087ab9 */ /* 0x000fe20000000a00 */
[----:B------:R-:W-:Y:S02]  /*1e60*/  IMAD.SHL.U32 R156, R6, 0x40, RZ ;  /* 0x00000040069c7824 */ /* 0x000fe400078e00ff */
[----:B0-----:R-:W-:Y:S02]  /*1e70*/  IMAD R19, R152, UR8, RZ ;  /* 0x0000000898137c24 */ /* 0x001fe4000f8e02ff */
[----:B-1----:R-:W-:Y:S01]  /*1e80*/  IMAD.WIDE.U32 R20, R4, UR8, R12 ;  /* 0x0000000804147c25 */ /* 0x002fe2000f8e000c */
[----:B------:R-:W-:Y:S01]  /*1e90*/  ULDC UR8, c[0x0][0x284] ;  /* 0x0000a10000087ab9 */ /* 0x000fe20000000800 */
[----:B------:R-:W-:Y:S02]  /*1ea0*/  SHF.R.S32.HI R157, RZ, 0x1f, R156 ;  /* 0x0000001fff9d7819 */ /* 0x000fe4000001149c */
[----:B------:R-:W-:Y:S01]  /*1eb0*/  IMAD.SHL.U32 R23, R5, 0x100, RZ ;  /* 0x0000010005177824 */ /* 0x000fe200078e00ff */
[----:B------:R-:W-:Y:S01]  /*1ec0*/  ISETP.GE.AND P0, PT, R156, UR8, PT ;  /* 0x000000089c007c0c */ /* 0x000fe2000bf06270 */
[----:B------:R-:W-:Y:S01]  /*1ed0*/  IMAD R153, R4, UR9, R19 ;  /* 0x0000000904997c24 */ /* 0x000fe2000f8e0213 */
[----:B------:R-:W-:Y:S01]  /*1ee0*/  IADD3 R20, P1, R156, R20, RZ ;  /* 0x000000149c147210 */ /* 0x000fe20007f3e0ff */
[----:B------:R-:W-:Y:S01]  /*1ef0*/  IMAD.WIDE R18, R14, 0x2, RZ ;  /* 0x000000020e127825 */ /* 0x000fe200078e02ff */
[----:B------:R-:W-:-:S02]  /*1f00*/  ISETP.GE.OR P0, PT, R23, R22, P0 ;  /* 0x000000161700720c */ /* 0x000fc40000706670 */
[----:B------:R-:W-:Y:S01]  /*1f10*/  IADD3.X R21, R157, R21, R153, P1, !PT ;  /* 0x000000159d157210 */ /* 0x000fe20000ffe499 */
[----:B------:R-:W-:Y:S02]  /*1f20*/  IMAD R6, R14, -0x2, R22 ;  /* 0xfffffffe0e067824 */ /* 0x000fe400078e0216 */
[----:B------:R-:W-:-:S04]  /*1f30*/  IMAD.WIDE R166, R5, 0x100, R18 ;  /* 0x0000010005a67825 */ /* 0x000fc800078e0212 */
[----:B------:R-:W-:-:S04]  /*1f40*/  IMAD.IADD R5, R6, 0x1, -R23 ;  /* 0x0000000106057824 */ /* 0x000fc800078e0a17 */
[----:B------:R-:W-:Y:S05]  /*1f50*/  @P0 BRA `(.L_x_25) ;  /* 0x00000090008c0947 */ /* 0x000fea0003800000 */
[----:B------:R-:W0:Y:S01]  /*1f60*/  LDC.64 R18, c[0x0][0x6c8] ;  /* 0x0001b200ff127b82 */ /* 0x000e220000000a00 */
[----:B-----5:R-:W-:Y:S01]  /*1f70*/  ISETP.NE.AND P0, PT, R10, RZ, PT ;  /* 0x000000ff0a00720c */ /* 0x020fe20003f05270 */
[----:B------:R-:W-:Y:S01]  /*1f80*/  IMAD.IADD R164, R16, 0x1, -R156 ;  /* 0x0000000110a47824 */ /* 0x000fe200078e0a9c */
[----:B------:R-:W-:Y:S01]  /*1f90*/  ISETP.GT.AND P1, PT, R5, RZ, PT ;  /* 0x000000ff0500720c */ /* 0x000fe20003f24270 */
[----:B------:R-:W-:Y:S03]  /*1fa0*/  BSSY B0, `(.L_x_25) ;  /* 0x000091e000007945 */ /* 0x000fe60003800000 */
[----:B------:R-:W-:Y:S01]  /*1fb0*/  ISETP.GT.AND P5, PT, R164, RZ, P1 ;  /* 0x000000ffa400720c */ /* 0x000fe20000fa4270 */
[-C--:B0-----:R-:W-:Y:S02]  /*1fc0*/  IMAD R6, R167, R18.reuse, RZ ;  /* 0x00000012a7067224 */ /* 0x081fe400078e02ff */
[----:B------:R-:W-:-:S04]  /*1fd0*/  IMAD.WIDE.U32 R168, R166, R18, R20 ;  /* 0x00000012a6a87225 */ /* 0x000fc800078e0014 */
[----:B------:R-:W-:-:S04]  /*1fe0*/  IMAD R21, R166, R19, R6 ;  /* 0x00000013a6157224 */ /* 0x000fc800078e0206 */
[----:B------:R-:W-:Y:S01]  /*1ff0*/  IMAD.IADD R159, R169, 0x1, R21 ;  /* 0x00000001a99f7824 */ /* 0x000fe200078e0215 */
[----:B------:R-:W-:Y:S06]  /*2000*/  @!P0 BRA `(.L_x_26) ;  /* 0x0000006400608947 */ /* 0x000fec0003800000 */
[----:B------:R-:W-:Y:S01]  /*2010*/  ULDC.64 UR8, c[0x0][0x6b8] ;  /* 0x0001ae0000087ab9 */ /* 0x000fe20000000a00 */
[----:B------:R-:W-:Y:S01]  /*2020*/  ULDC.64 UR14, c[0x0][0x6b0] ;  /* 0x0001ac00000e7ab9 */ /* 0x000fe20000000a00 */
[----:B------:R-:W-:Y:S01]  /*2030*/  IMAD.WIDE.U32 R20, R4, UR8, R12 ;  /* 0x0000000804147c25 */ /* 0x000fe2000f8e000c */
[----:B------:R-:W-:Y:S01]  /*2040*/  ULDC.64 UR22, c[0x0][0x6a8] ;  /* 0x0001aa0000167ab9 */ /* 0x000fe20000000a00 */
[----:B------:R-:W0:Y:S01]  /*2050*/  LDC.64 R160, c[0x0][0x6b0] ;  /* 0x0001ac00ffa07b82 */ /* 0x000e220000000a00 */
[----:B------:R-:W-:Y:S01]  /*2060*/  ULDC.64 UR10, c[0x0][0x6c0] ;  /* 0x0001b000000a7ab9 */ /* 0x000fe20000000a00 */
[----:B------:R-:W-:Y:S01]  /*2070*/  IMAD R23, R152, UR8, RZ ;  /* 0x0000000898177c24 */ /* 0x000fe2000f8e02ff */
[----:B------:R-:W-:-:S03]  /*2080*/  IADD3 R152, P0, R156, R20, RZ ;  /* 0x000000149c987210 */ /* 0x000fc60007f1e0ff */
[----:B------:R-:W-:Y:S02]  /*2090*/  IMAD R171, R4, UR9, R23 ;  /* 0x0000000904ab7c24 */ /* 0x000fe4000f8e0217 */
[----:B------:R-:W-:-:S03]  /*20a0*/  IMAD R23, R167, UR14, RZ ;  /* 0x0000000ea7177c24 */ /* 0x000fc6000f8e02ff */
[----:B------:R-:W-:Y:S01]  /*20b0*/  IADD3.X R153, R157, R21, R171, P0, !PT ;  /* 0x000000159d997210 */ /* 0x000fe200007fe4ab */
[C---:B------:R-:W-:Y:S02]  /*20c0*/  IMAD R169, R166.reuse, UR15, R23 ;  /* 0x0000000fa6a97c24 */ /* 0x040fe4000f8e0217 */
[----:B------:R-:W-:-:S04]  /*20d0*/  IMAD.WIDE.U32 R20, R166, UR14, R152 ;  /* 0x0000000ea6147c25 */ /* 0x000fc8000f8e0098 */
[----:B------:R-:W-:Y:S01]  /*20e0*/  IMAD.IADD R21, R21, 0x1, R169 ;  /* 0x0000000115157824 */ /* 0x000fe200078e02a9 */
[----:B------:R-:W-:-:S04]  /*20f0*/  LEA R22, P0, R20, UR22, 0x2 ;  /* 0x0000001614167c11 */ /* 0x000fc8000f8010ff */
[----:B------:R-:W-:-:S05]  /*2100*/  LEA.HI.X R23, R20, UR23, R21, 0x2, P0 ;  /* 0x0000001714177c11 */ /* 0x000fca00080f1415 */
[----:B------:R-:W2:Y:S01]  /*2110*/  @P5 LDG.E.LTC128B R165, desc[UR16][R22.64] ;  /* 0x0000001016a55981 */ /* 0x000ea2000c1e1920 */
[----:B------:R-:W-:Y:S01]  /*2120*/  IMAD.WIDE.U32 R154, R166, UR14, R156 ;  /* 0x0000000ea69a7c25 */ /* 0x000fe2000f8e009c */
[----:B------:R-:W-:Y:S01]  /*2130*/  LEA R20, P0, R168, UR10, 0x2 ;  /* 0x0000000aa8147c11 */ /* 0x000fe2000f8010ff */
[----:B------:R-:W-:Y:S02]  /*2140*/  BSSY B1, `(.L_x_27) ;  /* 0x0000016000017945 */ /* 0x000fe40003800000 */
[----:B0-----:R-:W-:Y:S01]  /*2150*/  IMAD.WIDE.U32 R166, R166, UR14, R160 ;  /* 0x0000000ea6a67c25 */ /* 0x001fe2000f8e00a0 */
[----:B------:R-:W-:Y:S02]  /*2160*/  IADD3 R158, P2, R12, R154, RZ ;  /* 0x0000009a0c9e7210 */ /* 0x000fe40007f5e0ff */
[----:B------:R-:W-:Y:S01]  /*2170*/  LEA.HI.X R21, R168, UR11, R159, 0x2, P0 ;  /* 0x0000000ba8157c11 */ /* 0x000fe200080f149f */
[----:B------:R-:W-:Y:S01]  /*2180*/  IMAD.IADD R175, R169, 0x1, R167 ;  /* 0x00000001a9af7824 */ /* 0x000fe200078e02a7 */
[----:B------:R-:W-:-:S02]  /*2190*/  ISETP.GT.AND P0, PT, R5, 0x1, PT ;  /* 0x000000010500780c */ /* 0x000fc40003f04270 */
[----:B------:R-:W-:Y:S02]  /*21a0*/  IADD3.X R159, R13, R169, R155, P2, !PT ;  /* 0x000000a90d9f7210 */ /* 0x000fe400017fe49b */
[----:B------:R-:W-:Y:S01]  /*21b0*/  ISETP.GT.AND P2, PT, R164, RZ, P0 ;  /* 0x000000ffa400720c */ /* 0x000fe20000744270 */
[----:B------:R-:W-:-:S04]  /*21c0*/  IMAD.WIDE.U32 R158, R4, UR8, R158 ;  /* 0x00000008049e7c25 */ /* 0x000fc8000f8e009e */
[----:B------:R-:W-:Y:S02]  /*21d0*/  IMAD.IADD R155, R171, 0x1, R159 ;  /* 0x00000001ab9b7824 */ /* 0x000fe400078e029f */
[----:B--2---:R-:W-:-:S04]  /*21e0*/  IMAD R6, R165, R10, RZ ;  /* 0x0000000aa5067224 */ /* 0x004fc800078e02ff */
[----:B------:R-:W-:Y:S01]  /*21f0*/  IMAD R173, R24, R11, R6 ;  /* 0x0000000b18ad7224 */ /* 0x000fe200078e0206 */
[----:B------:R-:W-:Y:S02]  /*2200*/  IADD3 R6, P6, R152, R166, RZ ;  /* 0x000000a698067210 */ /* 0x000fe40007fde0ff */
[----:B------:R-:W-:Y:S02]  /*2210*/  LEA R152, P4, R18, R20, 0x2 ;  /* 0x0000001412987211 */ /* 0x000fe400078810ff */
[----:B------:R0:W-:Y:S01]  /*2220*/  @P5 STG.E desc[UR16][R20.64], R173 ;  /* 0x000000ad14005986 */ /* 0x0001e2000c101910 */
[----:B------:R-:W-:Y:S01]  /*2230*/  IMAD.X R169, R175, 0x1, R153, P6 ;  /* 0x00000001afa97824 */ /* 0x000fe200030e0699 */
[----:B------:R-:W-:Y:S02]  /*2240*/  LEA R160, P6, R158, UR22, 0x2 ;  /* 0x000000169ea07c11 */ /* 0x000fe4000f8c10ff */
[----:B------:R-:W-:Y:S02]  /*2250*/  LEA R154, P5, R6, UR22, 0x2 ;  /* 0x00000016069a7c11 */ /* 0x000fe4000f8a10ff */
[----:B------:R-:W-:-:S02]  /*2260*/  LEA.HI.X R161, R158, UR23, R155, 0x2, P6 ;  /* 0x000000179ea17c11 */ /* 0x000fc4000b0f149b */
[----:B------:R-:W-:Y:S01]  /*2270*/  LEA.HI.X R155, R6, UR23, R169, 0x2, P5 ;  /* 0x00000017069b7c11 */ /* 0x000fe2000a8f14a9 */
[----:B------:R-:W-:Y:S08]  /*2280*/  @!P2 BRA `(.L_x_28) ;  /* 0x000000000004a947 */ /* 0x000ff00003800000 */
[----:B------:R1:W5:Y:S02]  /*2290*/  LDG.E.LTC128B R165, desc[UR16][R154.64] ;  /* 0x000000109aa57981 */ /* 0x000364000c1e1920 */
.L_x_28:
[----:B------:R-:W-:Y:S05]  /*22a0*/  BSYNC B1 ;  /* 0x0000000000017941 */ /* 0x000fea0003800000 */
.L_x_27:
[----:B-----5:R-:W-:Y:S01]  /*22b0*/  IMAD R6, R165, R10, RZ ;  /* 0x0000000aa5067224 */ /* 0x020fe200078e02ff */
[----:B------:R-:W-:Y:S01]  /*22c0*/  LEA.HI.X R153, R18, R21, R19, 0x2, P4 ;  /* 0x0000001512997211 */ /* 0x000fe200020f1413 */
[----:B------:R-:W-:Y:S01]  /*22d0*/  BSSY B1, `(.L_x_29) ;  /* 0x0000008000017945 */ /* 0x000fe20003800000 */
[----:B------:R-:W-:Y:S01]  /*22e0*/  ISETP.GT.AND P1, PT, R164, 0x8, P1 ;  /* 0x00000008a400780c */ /* 0x000fe20000f24270 */
[----:B------:R-:W-:Y:S01]  /*22f0*/  IMAD R159, R25, R11, R6 ;  /* 0x0000000b199f7224 */ /* 0x000fe200078e0206 */
[----:B------:R-:W-:-:S04]  /*2300*/  IADD3 R24, P5, P6, R12, R166, R156 ;  /* 0x000000a60c187210 */ /* 0x000fc80007ebe09c */
[----:B------:R2:W-:Y:S01]  /*2310*/  @P2 STG.E desc[UR16][R152.64], R159 ;  /* 0x0000009f98002986 */ /* 0x0005e2000c101910 */
[----:B------:R-:W-:-:S06]  /*2320*/  IADD3.X R25, R13, R175, R157, P5, P6 ;  /* 0x000000af0d197210 */ /* 0x000fcc0002fec49d */
[----:B------:R-:W-:Y:S05]  /*2330*/  @!P1 BRA `(.L_x_30) ;  /* 0x0000000000049947 */ /* 0x000fea0003800000 */
[----:B------:R3:W5:Y:S02]  /*2340*/  LDG.E.LTC128B R165, desc[UR16][R160.64+0x20] ;  /* 0x00002010a0a57981 */ /* 0x000764000c1e1920 */
.L_x_30:
[----:B------:R-:W-:Y:S05]  /*2350*/  BSYNC B1 ;  /* 0x0000000000017941 */ /* 0x000fea0003800000 */
.L_x_29:
[----:B-----5:R-:W-:Y:S01]  /*2360*/  IMAD R6, R165, R10, RZ ;  /* 0x0000000aa5067224 */ /* 0x020fe200078e02ff */
[----:B------:R-:W-:Y:S01]  /*2370*/  ISETP.GT.AND P0, PT, R164, 0x8, P0 ;  /* 0x00000008a400780c */ /* 0x000fe20000704270 */
[----:B------:R-:W-:Y:S01]  /*2380*/  IMAD.WIDE.U32 R24, R4, UR8, R24 ;  /* 0x0000000804187c25 */ /* 0x000fe2000f8e0018 */
[----:B------:R-:W-:Y:S01]  /*2390*/  ISETP.GT.AND P2, PT, R5, 0x8, PT ;  /* 0x000000080500780c */ /* 0x000fe20003f44270 */
[----:B------:R-:W-:Y:S01]  /*23a0*/  USHF.L.U64.HI UR11, UR14, 0x5, UR15 ;  /* 0x000000050e0b7899 */ /* 0x000fe2000801020f */
[----:B------:R-:W-:Y:S01]  /*23b0*/  BSSY B1, `(.L_x_31) ;  /* 0x000000a000017945 */ /* 0x000fe20003800000 */
[----:B--2---:R-:W-:Y:S01]  /*23c0*/  IMAD R159, R26, R11, R6 ;  /* 0x0000000b1a9f7224 */ /* 0x004fe200078e0206 */
[----:B------:R-:W-:Y:S01]  /*23d0*/  LEA R156, P5, R24, UR22, 0x2 ;  /* 0x00000016189c7c11 */ /* 0x000fe2000f8a10ff */
[----:B------:R-:W-:Y:S01]  /*23e0*/  IMAD.IADD R25, R171, 0x1, R25 ;  /* 0x00000001ab197824 */ /* 0x000fe200078e0219 */
[----:B------:R-:W-:Y:S01]  /*23f0*/  USHF.L.U32 UR10, UR14, 0x5, URZ ;  /* 0x000000050e0a7899 */ /* 0x000fe2000800063f */
[----:B------:R-:W-:Y:S01]  /*2400*/  ISETP.GT.AND P4, PT, R164, RZ, P2 ;  /* 0x000000ffa400720c */ /* 0x000fe20001784270 */
[----:B------:R2:W-:Y:S02]  /*2410*/  @P1 STG.E desc[UR16][R20.64+0x20], R159 ;  /* 0x0000209f14001986 */ /* 0x0005e4000c101910 */
[----:B------:R-:W-:Y:S01]  /*2420*/  LEA.HI.X R157, R24, UR23, R25, 0x2, P5 ;  /* 0x00000017189d7c11 */ /* 0x000fe2000a8f1419 */
[----:B------:R-:W-:Y:S09]  /*2430*/  @!P0 BRA `(.L_x_32) ;  /* 0x0000000000048947 */ /* 0x000ff20003800000 */
[----:B------:R4:W5:Y:S02]  /*2440*/  LDG.E.LTC128B R165, desc[UR16][R156.64+0x20] ;  /* 0x000020109ca57981 */ /* 0x000964000c1e1920 */
.L_x_32:
[----:B------:R-:W-:Y:S05]  /*2450*/  BSYNC B1 ;  /* 0x0000000000017941 */ /* 0x000fea0003800000 */
.L_x_31:
[----:B-----5:R-:W-:Y:S01]  /*2460*/  IMAD R4, R165, R10, RZ ;  /* 0x0000000aa5047224 */ /* 0x020fe200078e02ff */
[----:B------:R-:W-:Y:S01]  /*2470*/  IADD3 R24, P1, R22, UR10, RZ ;  /* 0x0000000a16187c10 */ /* 0x000fe2000ff3e0ff */
[----:B------:R-:W-:Y:S02]  /*2480*/  @P0 IMAD.MOV.U32 R26, RZ, RZ, R152 ;  /* 0x000000ffff1a0224 */ /* 0x000fe400078e0098 */
[----:B---3--:R-:W-:Y:S01]  /*2490*/  IMAD R161, R27, R11, R4 ;  /* 0x0000000b1ba17224 */ /* 0x008fe200078e0204 */
[----:B------:R-:W-:Y:S01]  /*24a0*/  IADD3.X R25, R23, UR11, RZ, P1, !PT ;  /* 0x0000000b17197c10 */ /* 0x000fe20008ffe4ff */
[----:B------:R-:W-:-:S05]  /*24b0*/  @P0 IMAD.MOV.U32 R27, RZ, RZ, R153 ;  /* 0x000000ffff1b0224 */ /* 0x000fca00078e0099 */
[----:B------:R3:W-:Y:S04]  /*24c0*/  @P0 STG.E desc[UR16][R26.64+0x20], R161 ;  /* 0x000020a11a000986 */ /* 0x0007e8000c101910 */
[----:B------:R-:W3:Y:S01]  /*24d0*/  @P4 LDG.E.LTC128B R165, desc[UR16][R24.64] ;  /* 0x0000001018a54981 */ /* 0x000ee2000c1e1920 */
[C---:B------:R-:W-:Y:S01]  /*24e0*/  IMAD.SHL.U32 R4, R18.reuse, 0x20, RZ ;  /* 0x0000002012047824 */ /* 0x040fe200078e00ff */
[----:B------:R-:W-:Y:S01]  /*24f0*/  SHF.L.U64.HI R6, R18, 0x5, R19 ;  /* 0x0000000512067819 */ /* 0x000fe20000010213 */
[----:B------:R-:W-:Y:S01]  /*2500*/  BSSY B1, `(.L_x_33) ;  /* 0x000000c000017945 */ /* 0x000fe20003800000 */
[----:B------:R-:W-:Y:S02]  /*2510*/  ISETP.GT.AND P0, PT, R5, 0x9, PT ;  /* 0x000000090500780c */ /* 0x000fe40003f04270 */
[----:B----4-:R-:W-:-:S02]  /*2520*/  IADD3 R156, P5, R4, R20, RZ ;  /* 0x00000014049c7210 */ /* 0x010fc40007fbe0ff */
[----:B------:R-:W-:-:S03]  /*2530*/  ISETP.GT.AND P1, PT, R164, RZ, P0 ;  /* 0x000000ffa400720c */ /* 0x000fc60000724270 */
[----:B------:R-:W-:Y:S01]  /*2540*/  IMAD.X R157, R6, 0x1, R21, P5 ;  /* 0x00000001069d7824 */ /* 0x000fe200028e0615 */
[----:B------:R-:W-:-:S04]  /*2550*/  IADD3 R158, P5, R154, UR10, RZ ;  /* 0x0000000a9a9e7c10 */ /* 0x000fc8000ffbe0ff */
[----:B--2---:R-:W-:Y:S01]  /*2560*/  IADD3.X R159, R155, UR11, RZ, P5, !PT ;  /* 0x0000000b9b9f7c10 */ /* 0x004fe2000affe4ff */
[----:B---3--:R-:W-:-:S04]  /*2570*/  IMAD R18, R165, R10, RZ ;  /* 0x0000000aa5127224 */ /* 0x008fc800078e02ff */
[----:B------:R-:W-:-:S05]  /*2580*/  IMAD R19, R28, R11, R18 ;  /* 0x0000000b1c137224 */ /* 0x000fca00078e0212 */
[----:B------:R2:W-:Y:S01]  /*2590*/  @P4 STG.E desc[UR16][R156.64], R19 ;  /* 0x000000139c004986 */ /* 0x0005e2000c101910 */
[----:B------:R-:W-:Y:S05]  /*25a0*/  @!P1 BRA `(.L_x_34) ;  /* 0x0000000000049947 */ /* 0x000fea0003800000 */
[----:B------:R3:W5:Y:S02]  /*25b0*/  LDG.E.LTC128B R165, desc[UR16][R158.64] ;  /* 0x000000109ea57981 */ /* 0x000764000c1e1920 */
.L_x_34:
[----:B------:R-:W-:Y:S05]  /*25c0*/  BSYNC B1 ;  /* 0x0000000000017941 */ /* 0x000fea0003800000 */
.L_x_33:
[----:B------:R-:W-:Y:S01]  /*25d0*/  UIADD3 UR8, UP0, UR10, 0x20, URZ ;  /* 0x000000200a087890 */ /* 0x000fe2000ff1e03f */
[----:B------:R-:W-:Y:S01]  /*25e0*/  ISETP.GT.AND P2, PT, R164, 0x8, P2 ;  /* 0x00000008a400780c */ /* 0x000fe20001744270 */
[----:B-----5:R-:W-:Y:S01]  /*25f0*/  IMAD R18, R165, R10, RZ ;  /* 0x0000000aa5127224 */ /* 0x020fe200078e02ff */
[----:B------:R-:W-:Y:S01]  /*2600*/  IADD3 R26, P4, R4, R152, RZ ;  /* 0x00000098041a7210 */ /* 0x000fe20007f9e0ff */
[----:B------:R-:W-:Y:S02]  /*2610*/  UIADD3.X UR9, URZ, UR11, URZ, UP0, !UPT ;  /* 0x0000000b3f097290 */ /* 0x000fe400087fe43f */
[----:B------:R-:W-:Y:S01]  /*2620*/  IADD3 R22, P5, R22, UR8, RZ ;  /* 0x0000000816167c10 */ /* 0x000fe2000ffbe0ff */
[----:B------:R-:W-:Y:S02]  /*2630*/  IMAD R161, R29, R11, R18 ;  /* 0x0000000b1da17224 */ /* 0x000fe400078e0212 */
[----:B------:R-:W-:Y:S01]  /*2640*/  IMAD.X R27, R6, 0x1, R153, P4 ;  /* 0x00000001061b7824 */ /* 0x000fe200020e0699 */
[----:B------:R-:W-:-:S04]  /*2650*/  IADD3.X R23, R23, UR9, RZ, P5, !PT ;  /* 0x0000000917177c10 */ /* 0x000fc8000affe4ff */
[----:B------:R4:W-:Y:S04]  /*2660*/  @P1 STG.E desc[UR16][R26.64], R161 ;  /* 0x000000a11a001986 */ /* 0x0009e8000c101910 */
[----:B------:R-:W3:Y:S01]  /*2670*/  @P2 LDG.E.LTC128B R165, desc[UR16][R22.64] ;  /* 0x0000001016a52981 */ /* 0x000ee2000c1e1920 */
[----:B--2---:R-:W-:Y:S01]  /*2680*/  IADD3 R19, P1, R4, 0x20, RZ ;  /* 0x0000002004137810 */ /* 0x004fe20007f3e0ff */
[----:B------:R-:W-:Y:S01]  /*2690*/  BSSY B1, `(.L_x_35) ;  /* 0x000000c000017945 */ /* 0x000fe20003800000 */
[----:B------:R-:W-:Y:S02]  /*26a0*/  ISETP.GT.AND P4, PT, R164, 0x8, P0 ;  /* 0x00000008a400780c */ /* 0x000fe40000784270 */
[----:B0-----:R-:W-:Y:S01]  /*26b0*/  IADD3 R20, P5, R19, R20, RZ ;  /* 0x0000001413147210 */ /* 0x001fe20007fbe0ff */
[----:B------:R-:W-:-:S04]  /*26c0*/  IMAD.X R18, RZ, RZ, R6, P1 ;  /* 0x000000ffff127224 */ /* 0x000fc800008e0606 */
[----:B------:R-:W-:Y:S02]  /*26d0*/  IMAD.X R21, R18, 0x1, R21, P5 ;  /* 0x0000000112157824 */ /* 0x000fe400028e0615 */
[----:B---3--:R-:W-:-:S04]  /*26e0*/  IMAD R28, R165, R10, RZ ;  /* 0x0000000aa51c7224 */ /* 0x008fc800078e02ff */
[----:B------:R-:W-:Y:S01]  /*26f0*/  IMAD R167, R30, R11, R28 ;  /* 0x0000000b1ea77224 */ /* 0x000fe200078e021c */
[----:B------:R-:W-:-:S04]  /*2700*/  IADD3 R28, P0, R154, UR8, RZ ;  /* 0x000000089a1c7c10 */ /* 0x000fc8000ff1e0ff */
[----:B------:R4:W-:Y:S01]  /*2710*/  @P2 STG.E desc[UR16][R20.64], R167 ;  /* 0x000000a714002986 */ /* 0x0009e2000c101910 */
[----:B------:R-:W-:Y:S01]  /*2720*/  IADD3.X R29, R155, UR9, RZ, P0, !PT ;  /* 0x000000099b1d7c10 */ /* 0x000fe200087fe4ff */
[----:B------:R-:W-:Y:S07]  /*2730*/  @!P4 BRA `(.L_x_36) ;  /* 0x000000000004c947 */ /* 0x000fee0003800000 */
[----:B------:R0:W5:Y:S02]  /*2740*/  LDG.E.LTC128B R165, desc[UR16][R28.64] ;  /* 0x000000101ca57981 */ /* 0x000164000c1e1920 */
.L_x_36:
[----:B------:R-:W-:Y:S05]  /*2750*/  BSYNC B1 ;  /* 0x0000000000017941 */ /* 0x000fea0003800000 */
.L_x_35:
[----:B------:R-:W-:Y:S01]  /*2760*/  IADD3 R22, P2, R19, R152, RZ ;  /* 0x0000009813167210 */ /* 0x000fe20007f5e0ff */
[----:B----45:R-:W-:Y:S01]  /*2770*/  IMAD R20, R165, R10, RZ ;  /* 0x0000000aa5147224 */ /* 0x030fe200078e02ff */
[C---:B------:R-:W-:Y:S01]  /*2780*/  ISETP.GT.AND P1, PT, R5.reuse, 0x10, PT ;  /* 0x000000100500780c */ /* 0x040fe20003f24270 */
[----:B------:R-:W-:Y:S01]  /*2790*/  BSSY B1, `(.L_x_37) ;  /* 0x000000b000017945 */ /* 0x000fe20003800000 */
[----:B------:R-:W-:Y:S01]  /*27a0*/  ISETP.GT.AND P0, PT, R5, 0x11, PT ;  /* 0x000000110500780c */ /* 0x000fe20003f04270 */
[----:B------:R-:W-:Y:S01]  /*27b0*/  IMAD R31, R31, R11, R20 ;  /* 0x0000000b1f1f7224 */ /* 0x000fe200078e0214 */
[----:B------:R-:W-:Y:S01]  /*27c0*/  ISETP.GT.AND P5, PT, R164, RZ, P1 ;  /* 0x000000ffa400720c */ /* 0x000fe20000fa4270 */
[----:B------:R-:W-:Y:S01]  /*27d0*/  IMAD.X R23, R18, 0x1, R153, P2 ;  /* 0x0000000112177824 */ /* 0x000fe200010e0699 */
[----:B0-----:R-:W-:Y:S02]  /*27e0*/  IADD3 R28, P2, R24, UR10, RZ ;  /* 0x0000000a181c7c10 */ /* 0x001fe4000ff5e0ff */
[----:B------:R-:W-:-:S02]  /*27f0*/  IADD3 R20, P6, R156, R4, RZ ;  /* 0x000000049c147210 */ /* 0x000fc40007fde0ff */
[----:B------:R0:W-:Y:S01]  /*2800*/  @P4 STG.E desc[UR16][R22.64], R31 ;  /* 0x0000001f16004986 */ /* 0x0001e2000c101910 */
[----:B------:R-:W-:-:S06]  /*2810*/  IADD3.X R29, R25, UR11, RZ, P2, !PT ;  /* 0x0000000b191d7c10 */ /* 0x000fcc00097fe4ff */
[----:B------:R-:W-:Y:S05]  /*2820*/  @!P5 BRA `(.L_x_38) ;  /* 0x000000000004d947 */ /* 0x000fea0003800000 */
[----:B------:R2:W5:Y:S02]  /*2830*/  LDG.E.LTC128B R165, desc[UR16][R28.64] ;  /* 0x000000101ca57981 */ /* 0x000564000c1e1920 */
.L_x_38:
[----:B------:R-:W-:Y:S05]  /*2840*/  BSYNC B1 ;  /* 0x0000000000017941 */ /* 0x000fea0003800000 */
.L_x_37:
[----:B0----5:R-:W-:Y:S01]  /*2850*/  IMAD R22, R165, R10, RZ ;  /* 0x0000000aa5167224 */ /* 0x021fe200078e02ff */
[----:B------:R-:W-:Y:S01]  /*2860*/  ISETP.GT.AND P2, PT, R164, RZ, P0 ;  /* 0x000000ffa400720c */ /* 0x000fe20000744270 */
[----:B------:R-:W-:Y:S01]  /*2870*/  IMAD.X R21, R157, 0x1, R6, P6 ;  /* 0x000000019d157824 */ /* 0x000fe200030e0606 */
[----:B------:R-:W-:Y:S01]  /*2880*/  IADD3 R30, P6, R158, UR10, RZ ;  /* 0x0000000a9e1e7c10 */ /* 0x000fe2000ffde0ff */
[----:B------:R-:W-:Y:S01]  /*2890*/  IMAD R23, R32, R11, R22 ;  /* 0x0000000b20177224 */ /* 0x000fe200078e0216 */
[----:B------:R-:W-:Y:S01]  /*28a0*/  BSSY B1, `(.L_x_39) ;  /* 0x0000006000017945 */ /* 0x000fe20003800000 */
[----:B------:R-:W-:Y:S02]  /*28b0*/  IADD3 R22, P4, R26, R4, RZ ;  /* 0x000000041a167210 */ /* 0x000fe40007f9e0ff */
[----:B------:R-:W-:Y:S01]  /*28c0*/  IADD3.X R31, R159, UR11, RZ, P6, !PT ;  /* 0x0000000b9f1f7c10 */ /* 0x000fe2000b7fe4ff */
[----:B------:R0:W-:Y:S05]  /*28d0*/  @P5 STG.E desc[UR16][R20.64], R23 ;  /* 0x0000001714005986 */ /* 0x0001ea000c101910 */
[----:B------:R-:W-:Y:S05]  /*28e0*/  @!P2 BRA `(.L_x_40) ;  /* 0x000000000004a947 */ /* 0x000fea0003800000 */
[----:B------:R3:W5:Y:S02]  /*28f0*/  LDG.E.LTC128B R165, desc[UR16][R30.64] ;  /* 0x000000101ea57981 */ /* 0x000764000c1e1920 */
.L_x_40:
[----:B------:R-:W-:Y:S05]  /*2900*/  BSYNC B1 ;  /* 0x0000000000017941 */ /* 0x000fea0003800000 */
.L_x_39:
[----:B-----5:R-:W-:Y:S01]  /*2910*/  IMAD R32, R165, R10, RZ ;  /* 0x0000000aa5207224 */ /* 0x020fe200078e02ff */
[----:B------:R-:W-:Y:S01]  /*2920*/  ISETP.GT.AND P1, PT, R164, 0x8, P1 ;  /* 0x00000008a400780c */ /* 0x000fe20000f24270 */
[----:B0-----:R-:W-:Y:S01]  /*2930*/  IMAD.X R23, R27, 0x1, R6, P4 ;  /* 0x000000011b177824 */ /* 0x001fe200020e0606 */
        /* <DEDUP_REMOVED lines=8> */
.L_x_42:
[----:B------:R-:W-:Y:S05]  /*29c0*/  BSYNC B1 ;  /* 0x0000000000017941 */ /* 0x000fea0003800000 */
.L_x_41:
[----:B----45:R-:W-:Y:S01]  /*29d0*/  IMAD R24, R165, R10, RZ ;  /* 0x0000000aa5187224 */ /* 0x030fe200078e02ff */
[----:B------:R-:W-:Y:S01]  /*29e0*/  ISETP.GT.AND P2, PT, R164, 0x8, P0 ;  /* 0x00000008a400780c */ /* 0x000fe20000744270 */
[----:B0-----:R-:W-:Y:S01]  /*29f0*/  IMAD.X R33, R18, 0x1, R157, P5 ;  /* 0x0000000112217824 */ /* 0x001fe200028e069d */
[----:B------:R-:W-:Y:S01]  /*2a00*/  BSSY B1, `(.L_x_43) ;  /* 0x0000007000017945 */ /* 0x000fe20003800000 */
[----:B------:R-:W-:Y:S01]  /*2a10*/  IMAD R153, R34, R11, R24 ;  /* 0x0000000b22997224 */ /* 0x000fe200078e0218 */
[----:B------:R-:W-:-:S04]  /*2a20*/  IADD3 R24, P0, R158, UR8, RZ ;  /* 0x000000089e187c10 */ /* 0x000fc8000ff1e0ff */
[----:B------:R0:W-:Y:S01]  /*2a30*/  @P1 STG.E desc[UR16][R32.64], R153 ;  /* 0x0000009920001986 */ /* 0x0001e2000c101910 */
[----:B------:R-:W-:-:S04]  /*2a40*/  IADD3.X R25, R159, UR9, RZ, P0, !PT ;  /* 0x000000099f197c10 */ /* 0x000fc800087fe4ff */
[----:B------:R-:W-:Y:S05]  /*2a50*/  @!P2 BRA `(.L_x_44) ;  /* 0x000000000004a947 */ /* 0x000fea0003800000 */
[----:B------:R4:W5:Y:S02]  /*2a60*/  LDG.E.LTC128B R165, desc[UR16][R24.64] ;  /* 0x0000001018a57981 */ /* 0x000964000c1e1920 */
.L_x_44:
[----:B------:R-:W-:Y:S05]  /*2a70*/  BSYNC B1 ;  /* 0x0000000000017941 */ /* 0x000fea0003800000 */
.L_x_43:
[----:B------:R-:W-:Y:S01]  /*2a80*/  IADD3 R26, P5, R19, R26, RZ ;  /* 0x0000001a131a7210 */ /* 0x000fe20007fbe0ff */
[----:B----45:R-:W-:Y:S01]  /*2a90*/  IMAD R24, R165, R10, RZ ;  /* 0x0000000aa5187224 */ /* 0x030fe200078e02ff */
[----:B------:R-:W-:Y:S01]  /*2aa0*/  ISETP.GT.AND P1, PT, R5, 0x18, PT ;  /* 0x000000180500780c */ /* 0x000fe20003f24270 */
[----:B------:R-:W-:Y:S01]  /*2ab0*/  BSSY B1, `(.L_x_45) ;  /* 0x000000b000017945 */ /* 0x000fe20003800000 */
[----:B0-----:R-:W-:Y:S01]  /*2ac0*/  IADD3 R32, P6, R28, UR10, RZ ;  /* 0x0000000a1c207c10 */ /* 0x001fe2000ffde0ff */
[----:B------:R-:W-:Y:S01]  /*2ad0*/  IMAD R35, R35, R11, R24 ;  /* 0x0000000b23237224 */ /* 0x000fe200078e0218 */
[----:B------:R-:W-:Y:S01]  /*2ae0*/  ISETP.GT.AND P4, PT, R164, RZ, P1 ;  /* 0x000000ffa400720c */ /* 0x000fe20000f84270 */
[----:B------:R-:W-:Y:S01]  /*2af0*/  IMAD.X R27, R18, 0x1, R27, P5 ;  /* 0x00000001121b7824 */ /* 0x000fe200028e061b */
[----:B------:R-:W-:Y:S02]  /*2b00*/  ISETP.GT.AND P0, PT, R5, 0x19, PT ;  /* 0x000000190500780c */ /* 0x000fe40003f04270 */
[----:B------:R-:W-:-:S02]  /*2b10*/  IADD3 R24, P5, R20, R4, RZ ;  /* 0x0000000414187210 */ /* 0x000fc40007fbe0ff */
[----:B------:R0:W-:Y:S01]  /*2b20*/  @P2 STG.E desc[UR16][R26.64], R35 ;  /* 0x000000231a002986 */ /* 0x0001e2000c101910 */
[----:B------:R-:W-:-:S06]  /*2b30*/  IADD3.X R33, R29, UR11, RZ, P6, !PT ;  /* 0x0000000b1d217c10 */ /* 0x000fcc000b7fe4ff */
[----:B------:R-:W-:Y:S05]  /*2b40*/  @!P4 BRA `(.L_x_46) ;  /* 0x000000000004c947 */ /* 0x000fea0003800000 */
[----:B------:R4:W5:Y:S02]  /*2b50*/  LDG.E.LTC128B R165, desc[UR16][R32.64] ;  /* 0x0000001020a57981 */ /* 0x000964000c1e1920 */
.L_x_46:
[----:B------:R-:W-:Y:S05]  /*2b60*/  BSYNC B1 ;  /* 0x0000000000017941 */ /* 0x000fea0003800000 */
.L_x_45:
        /* <DEDUP_REMOVED lines=11> */
.L_x_48:
[----:B------:R-:W-:Y:S05]  /*2c20*/  BSYNC B1 ;  /* 0x0000000000017941 */ /* 0x000fea0003800000 */
.L_x_47:
[----:B-----5:R-:W-:Y:S01]  /*2c30*/  IMAD R36, R165, R10, RZ ;  /* 0x0000000aa5247224 */ /* 0x020fe200078e02ff */
[----:B------:R-:W-:Y:S01]  /*2c40*/  ISETP.GT.AND P1, PT, R164, 0x8, P1 ;  /* 0x00000008a400780c */ /* 0x000fe20000f24270 */
[----:B0-----:R-:W-:Y:S01]  /*2c50*/  IMAD.X R27, R23, 0x1, R6, P5 ;  /* 0x00000001171b7824 */ /* 0x001fe200028e0606 */
[----:B--2---:R-:W-:Y:S01]  /*2c60*/  IADD3 R28, P4, R28, UR8, RZ ;  /* 0x000000081c1c7c10 */ /* 0x004fe2000ff9e0ff */
[----:B------:R-:W-:Y:S01]  /*2c70*/  IMAD R37, R37, R11, R36 ;  /* 0x0000000b25257224 */ /* 0x000fe200078e0224 */
[----:B------:R-:W-:Y:S01]  /*2c80*/  BSSY B1, `(.L_x_49) ;  /* 0x0000006000017945 */ /* 0x000fe20003800000 */
[----:B------:R-:W-:Y:S02]  /*2c90*/  IADD3 R36, P5, R20, R19, RZ ;  /* 0x0000001314247210 */ /* 0x000fe40007fbe0ff */
[----:B------:R-:W-:Y:S01]  /*2ca0*/  IADD3.X R29, R29, UR9, RZ, P4, !PT ;  /* 0x000000091d1d7c10 */ /* 0x000fe2000a7fe4ff */
[----:B------:R0:W-:Y:S05]  /*2cb0*/  @P2 STG.E desc[UR16][R26.64], R37 ;  /* 0x000000251a002986 */ /* 0x0001ea000c101910 */
[----:B------:R-:W-:Y:S05]  /*2cc0*/  @!P1 BRA `(.L_x_50) ;  /* 0x0000000000049947 */ /* 0x000fea0003800000 */
[----:B------:R2:W5:Y:S02]  /*2cd0*/  LDG.E.LTC128B R165, desc[UR16][R28.64] ;  /* 0x000000101ca57981 */ /* 0x000564000c1e1920 */
.L_x_50:
[----:B------:R-:W-:Y:S05]  /*2ce0*/  BSYNC B1 ;  /* 0x0000000000017941 */ /* 0x000fea0003800000 */
.L_x_49:
[----:B-----5:R-:W-:Y:S01]  /*2cf0*/  IMAD R20, R165, R10, RZ ;  /* 0x0000000aa5147224 */ /* 0x020fe200078e02ff */
[----:B------:R-:W-:Y:S01]  /*2d00*/  ISETP.GT.AND P2, PT, R164, 0x8, P0 ;  /* 0x00000008a400780c */ /* 0x000fe20000744270 */
[----:B0-----:R-:W-:Y:S01]  /*2d10*/  IMAD.X R37, R21, 0x1, R18, P5 ;  /* 0x0000000115257824 */ /* 0x001fe200028e0612 */
[----:B------:R-:W-:Y:S01]  /*2d20*/  BSSY B1, `(.L_x_51) ;  /* 0x0000007000017945 */ /* 0x000fe20003800000 */
[----:B--2---:R-:W-:Y:S01]  /*2d30*/  IMAD R29, R38, R11, R20 ;  /* 0x0000000b261d7224 */ /* 0x004fe200078e0214 */
[----:B------:R-:W-:-:S04]  /*2d40*/  IADD3 R20, P0, R30, UR8, RZ ;  /* 0x000000081e147c10 */ /* 0x000fc8000ff1e0ff */
[----:B------:R0:W-:Y:S01]  /*2d50*/  @P1 STG.E desc[UR16][R36.64], R29 ;  /* 0x0000001d24001986 */ /* 0x0001e2000c101910 */
[----:B------:R-:W-:-:S04]  /*2d60*/  IADD3.X R21, R31, UR9, RZ, P0, !PT ;  /* 0x000000091f157c10 */ /* 0x000fc800087fe4ff */
[----:B------:R-:W-:Y:S05]  /*2d70*/  @!P2 BRA `(.L_x_52) ;  /* 0x000000000004a947 */ /* 0x000fea0003800000 */
[----:B------:R2:W5:Y:S02]  /*2d80*/  LDG.E.LTC128B R165, desc[UR16][R20.64] ;  /* 0x0000001014a57981 */ /* 0x000564000c1e1920 */
.L_x_52:
[----:B------:R-:W-:Y:S05]  /*2d90*/  BSYNC B1 ;  /* 0x0000000000017941 */ /* 0x000fea0003800000 */
.L_x_51:
[----:B------:R-:W-:Y:S01]  /*2da0*/  IADD3 R22, P5, R22, R19, RZ ;  /* 0x0000001316167210 */ /* 0x000fe20007fbe0ff */
[----:B--2--5:R-:W-:Y:S01]  /*2db0*/  IMAD R20, R165, R10, RZ ;  /* 0x0000000aa5147224 */ /* 0x024fe200078e02ff */
[----:B------:R-:W-:Y:S01]  /*2dc0*/  ISETP.GT.AND P1, PT, R5, 0x20, PT ;  /* 0x000000200500780c */ /* 0x000fe20003f24270 */
[----:B------:R-:W-:Y:S01]  /*2dd0*/  BSSY B1, `(.L_x_53) ;  /* 0x000000b000017945 */ /* 0x000fe20003800000 */
[----:B------:R-:W-:Y:S01]  /*2de0*/  IADD3 R28, P6, R32, UR10, RZ ;  /* 0x0000000a201c7c10 */ /* 0x000fe2000ffde0ff */
[----:B------:R-:W-:Y:S01]  /*2df0*/  IMAD R39, R39, R11, R20 ;  /* 0x0000000b27277224 */ /* 0x000fe200078e0214 */
[----:B------:R-:W-:Y:S01]  /*2e00*/  ISETP.GT.AND P4, PT, R164, RZ, P1 ;  /* 0x000000ffa400720c */ /* 0x000fe20000f84270 */
[----:B------:R-:W-:Y:S01]  /*2e10*/  IMAD.X R23, R23, 0x1, R18, P5 ;  /* 0x0000000117177824 */ /* 0x000fe200028e0612 */
[----:B------:R-:W-:Y:S02]  /*2e20*/  ISETP.GT.AND P0, PT, R5, 0x21, PT ;  /* 0x000000210500780c */ /* 0x000fe40003f04270 */
[----:B------:R-:W-:-:S02]  /*2e30*/  IADD3 R20, P5, R24, R4, RZ ;  /* 0x0000000418147210 */ /* 0x000fc40007fbe0ff */
[----:B------:R2:W-:Y:S01]  /*2e40*/  @P2 STG.E desc[UR16][R22.64], R39 ;  /* 0x0000002716002986 */ /* 0x0005e2000c101910 */
[----:B0-----:R-:W-:-:S06]  /*2e50*/  IADD3.X R29, R33, UR11, RZ, P6, !PT ;  /* 0x0000000b211d7c10 */ /* 0x001fcc000b7fe4ff */
[----:B------:R-:W-:Y:S05]  /*2e60*/  @!P4 BRA `(.L_x_54) ;  /* 0x000000000004c947 */ /* 0x000fea0003800000 */
[----:B------:R0:W5:Y:S02]  /*2e70*/  LDG.E.LTC128B R165, desc[UR16][R28.64] ;  /* 0x000000101ca57981 */ /* 0x000164000c1e1920 */
.L_x_54:
[----:B------:R-:W-:Y:S05]  /*2e80*/  BSYNC B1 ;  /* 0x0000000000017941 */ /* 0x000fea0003800000 */
.L_x_53:
[----:B--2--5:R-:W-:Y:S01]  /*2e90*/  IMAD R22, R165, R10, RZ ;  /* 0x0000000aa5167224 */ /* 0x024fe200078e02ff */
[----:B------:R-:W-:Y:S01]  /*2ea0*/  ISETP.GT.AND P2, PT, R164, RZ, P0 ;  /* 0x000000ffa400720c */ /* 0x000fe20000744270 */
[----:B------:R-:W-:Y:S01]  /*2eb0*/  IMAD.X R21, R25, 0x1, R6, P5 ;  /* 0x0000000119157824 */ /* 0x000fe200028e0606 */
[----:B---3--:R-:W-:Y:S01]  /*2ec0*/  IADD3 R30, P6, R34, UR10, RZ ;  /* 0x0000000a221e7c10 */ /* 0x008fe2000ffde0ff */
[----:B------:R-:W-:Y:S01]  /*2ed0*/  IMAD R23, R40, R11, R22 ;  /* 0x0000000b28177224 */ /* 0x000fe200078e0216 */
[----:B------:R-:W-:Y:S01]  /*2ee0*/  BSSY B1, `(.L_x_55) ;  /* 0x0000006000017945 */ /* 0x000fe20003800000 */
[----:B------:R-:W-:Y:S02]  /*2ef0*/  IADD3 R22, P5, R26, R4, RZ ;  /* 0x000000041a167210 */ /* 0x000fe40007fbe0ff */
[----:B------:R-:W-:Y:S01]  /*2f00*/  IADD3.X R31, R35, UR11, RZ, P6, !PT ;  /* 0x0000000b231f7c10 */ /* 0x000fe2000b7fe4ff */
[----:B------:R2:W-:Y:S05]  /*2f10*/  @P4 STG.E desc[UR16][R20.64], R23 ;  /* 0x0000001714004986 */ /* 0x0005ea000c101910 */
[----:B------:R-:W-:Y:S05]  /*2f20*/  @!P2 BRA `(.L_x_56) ;  /* 0x000000000004a947 */ /* 0x000fea0003800000 */
[----:B------:R3:W5:Y:S02]  /*2f30*/  LDG.E.LTC128B R165, desc[UR16][R30.64] ;  /* 0x000000101ea57981 */ /* 0x000764000c1e1920 */
.L_x_56:
[----:B------:R-:W-:Y:S05]  /*2f40*/  BSYNC B1 ;  /* 0x0000000000017941 */ /* 0x000fea0003800000 */
.L_x_55:
[----:B-----5:R-:W-:Y:S01]  /*2f50*/  IMAD R36, R165, R10, RZ ;  /* 0x0000000aa5247224 */ /* 0x020fe200078e02ff */
[----:B------:R-:W-:Y:S01]  /*2f60*/  ISETP.GT.AND P1, PT, R164, 0x8, P1 ;  /* 0x00000008a400780c */ /* 0x000fe20000f24270 */
[----:B--2---:R-:W-:Y:S01]  /*2f70*/  IMAD.X R23, R27, 0x1, R6, P5 ;  /* 0x000000011b177824 */ /* 0x004fe200028e0606 */
[----:B----4-:R-:W-:Y:S01]  /*2f80*/  IADD3 R32, P4, R32, UR8, RZ ;  /* 0x0000000820207c10 */ /* 0x010fe2000ff9e0ff */
[----:B------:R-:W-:Y:S01]  /*2f90*/  IMAD R41, R41, R11, R36 ;  /* 0x0000000b29297224 */ /* 0x000fe200078e0224 */
[----:B------:R-:W-:Y:S01]  /*2fa0*/  BSSY B1, `(.L_x_57) ;  /* 0x0000006000017945 */ /* 0x000fe20003800000 */
[----:B------:R-:W-:Y:S02]  /*2fb0*/  IADD3 R36, P5, R24, R19, RZ ;  /* 0x0000001318247210 */ /* 0x000fe40007fbe0ff */
[----:B------:R-:W-:Y:S01]  /*2fc0*/  IADD3.X R33, R33, UR9, RZ, P4, !PT ;  /* 0x0000000921217c10 */ /* 0x000fe2000a7fe4ff */
[----:B------:R2:W-:Y:S05]  /*2fd0*/  @P2 STG.E desc[UR16][R22.64], R41 ;  /* 0x0000002916002986 */ /* 0x0005ea000c101910 */
[----:B------:R-:W-:Y:S05]  /*2fe0*/  @!P1 BRA `(.L_x_58) ;  /* 0x0000000000049947 */ /* 0x000fea0003800000 */
[----:B------:R4:W5:Y:S02]  /*2ff0*/  LDG.E.LTC128B R165, desc[UR16][R32.64] ;  /* 0x0000001020a57981 */ /* 0x000964000c1e1920 */
.L_x_58:
[----:B------:R-:W-:Y:S05]  /*3000*/  BSYNC B1 ;  /* 0x0000000000017941 */ /* 0x000fea0003800000 */
.L_x_57:
[----:B-----5:R-:W-:Y:S01]  /*3010*/  IMAD R24, R165, R10, RZ ;  /* 0x0000000aa5187224 */ /* 0x020fe200078e02ff */
[----:B------:R-:W-:Y:S01]  /*3020*/  ISETP.GT.AND P2, PT, R164, 0x8, P0 ;  /* 0x00000008a400780c */ /* 0x000fe20000744270 */
[----:B------:R-:W-:Y:S01]  /*3030*/  IMAD.X R37, R25, 0x1, R18, P5 ;  /* 0x0000000119257824 */ /* 0x000fe200028e0612 */
[----:B------:R-:W-:Y:S01]  /*3040*/  BSSY B1, `(.L_x_59) ;  /* 0x0000007000017945 */ /* 0x000fe20003800000 */
[----:B----4-:R-:W-:Y:S01]  /*3050*/  IMAD R33, R42, R11, R24 ;  /* 0x0000000b2a217224 */ /* 0x010fe200078e0218 */
[----:B------:R-:W-:-:S04]  /*3060*/  IADD3 R24, P0, R34, UR8, RZ ;  /* 0x0000000822187c10 */ /* 0x000fc8000ff1e0ff */
[----:B------:R4:W-:Y:S01]  /*3070*/  @P1 STG.E desc[UR16][R36.64], R33 ;  /* 0x0000002124001986 */ /* 0x0009e2000c101910 */
[----:B------:R-:W-:-:S04]  /*3080*/  IADD3.X R25, R35, UR9, RZ, P0, !PT ;  /* 0x0000000923197c10 */ /* 0x000fc800087fe4ff */
[----:B------:R-:W-:Y:S05]  /*3090*/  @!P2 BRA `(.L_x_60) ;  /* 0x000000000004a947 */ /* 0x000fea0003800000 */
[----:B------:R0:W5:Y:S02]  /*30a0*/  LDG.E.LTC128B R165, desc[UR16][R24.64] ;  /* 0x0000001018a57981 */ /* 0x000164000c1e1920 */
.L_x_60:
[----:B------:R-:W-:Y:S05]  /*30b0*/  BSYNC B1 ;  /* 0x0000000000017941 */ /* 0x000fea0003800000 */
.L_x_59:
[----:B------:R-:W-:Y:S01]  /*30c0*/  IADD3 R26, P5, R26, R19, RZ ;  /* 0x000000131a1a7210 */ /* 0x000fe20007fbe0ff */
[----:B0----5:R-:W-:Y:S01]  /*30d0*/  IMAD R24, R165, R10, RZ ;  /* 0x0000000aa5187224 */ /* 0x021fe200078e02ff */
        /* <DEDUP_REMOVED lines=9> */
[----:B----4-:R-:W-:-:S06]  /*3170*/  IADD3.X R33, R29, UR11, RZ, P6, !PT ;  /* 0x0000000b1d217c10 */ /* 0x010fcc000b7fe4ff */
[----:B------:R-:W-:Y:S05]  /*3180*/  @!P4 BRA `(.L_x_62) ;  /* 0x000000000004c947 */ /* 0x000fea0003800000 */
[----:B------:R4:W5:Y:S02]  /*3190*/  LDG.E.LTC128B R165, desc[UR16][R32.64] ;  /* 0x0000001020a57981 */ /* 0x000964000c1e1920 */
.L_x_62:
[----:B------:R-:W-:Y:S05]  /*31a0*/  BSYNC B1 ;  /* 0x0000000000017941 */ /* 0x000fea0003800000 */
.L_x_61:
        /* <DEDUP_REMOVED lines=11> */
.L_x_64:
[----:B------:R-:W-:Y:S05]  /*3260*/  BSYNC B1 ;  /* 0x0000000000017941 */ /* 0x000fea0003800000 */
.L_x_63:
        /* <DEDUP_REMOVED lines=11> */
.L_x_66:
[----:B------:R-:W-:Y:S05]  /*3320*/  BSYNC B1 ;  /* 0x0000000000017941 */ /* 0x000fea0003800000 */
.L_x_65:
[----:B-----5:R-:W-:Y:S01]  /*3330*/  IMAD R20, R165, R10, RZ ;  /* 0x0000000aa5147224 */ /* 0x020fe200078e02ff */
[----:B------:R-:W-:Y:S01]  /*3340*/  ISETP.GT.AND P2, PT, R164, 0x8, P0 ;  /* 0x00000008a400780c */ /* 0x000fe20000744270 */
[----:B------:R-:W-:Y:S01]  /*3350*/  IMAD.X R37, R21, 0x1, R18, P5 ;  /* 0x0000000115257824 */ /* 0x000fe200028e0612 */
[----:B------:R-:W-:Y:S01]  /*3360*/  BSSY B1, `(.L_x_67) ;  /* 0x0000007000017945 */ /* 0x000fe20003800000 */
[----:B0-----:R-:W-:Y:S01]  /*3370*/  IMAD R29, R46, R11, R20 ;  /* 0x0000000b2e1d7224 */ /* 0x001fe200078e0214 */
[----:B------:R-:W-:-:S04]  /*3380*/  IADD3 R20, P0, R30, UR8, RZ ;  /* 0x000000081e147c10 */ /* 0x000fc8000ff1e0ff */
[----:B------:R0:W-:Y:S01]  /*3390*/  @P1 STG.E desc[UR16][R36.64], R29 ;  /* 0x0000001d24001986 */ /* 0x0001e2000c101910 */
[----:B------:R-:W-:-:S04]  /*33a0*/  IADD3.X R21, R31, UR9, RZ, P0, !PT ;  /* 0x000000091f157c10 */ /* 0x000fc800087fe4ff */
[----:B------:R-:W-:Y:S05]  /*33b0*/  @!P2 BRA `(.L_x_68) ;  /* 0x000000000004a947 */ /* 0x000fea0003800000 */
[----:B------:R0:W5:Y:S02]  /*33c0*/  LDG.E.LTC128B R165, desc[UR16][R20.64] ;  /* 0x0000001014a57981 */ /* 0x000164000c1e1920 */
.L_x_68:
[----:B------:R-:W-:Y:S05]  /*33d0*/  BSYNC B1 ;  /* 0x0000000000017941 */ /* 0x000fea0003800000 */
.L_x_67:
[----:B0-----:R-:W-:Y:S01]  /*33e0*/  IADD3 R20, P5, R22, R19, RZ ;  /* 0x0000001316147210 */ /* 0x001fe20007fbe0ff */
[----:B-----5:R-:W-:Y:S01]  /*33f0*/  IMAD R28, R165, R10, RZ ;  /* 0x0000000aa51c7224 */ /* 0x020fe200078e02ff */
[----:B------:R-:W-:Y:S01]  /*3400*/  ISETP.GT.AND P1, PT, R5, 0x30, PT ;  /* 0x000000300500780c */ /* 0x000fe20003f24270 */
[----:B------:R-:W-:Y:S01]  /*3410*/  BSSY B1, `(.L_x_69) ;  /* 0x000000b000017945 */ /* 0x000fe20003800000 */
[----:B--2---:R-:W-:Y:S01]  /*3420*/  IADD3 R22, P6, R32, UR10, RZ ;  /* 0x0000000a20167c10 */ /* 0x004fe2000ffde0ff */
        /* <DEDUP_REMOVED lines=9> */
.L_x_70:
[----:B------:R-:W-:Y:S05]  /*34c0*/  BSYNC B1 ;  /* 0x0000000000017941 */ /* 0x000fea0003800000 */
.L_x_69:
[----:B0----5:R-:W-:Y:S01]  /*34d0*/  IMAD R20, R165, R10, RZ ;  /* 0x0000000aa5147224 */ /* 0x021fe200078e02ff */
[----:B------:R-:W-:Y:S01]  /*34e0*/  ISETP.GT.AND P2, PT, R164, RZ, P0 ;  /* 0x000000ffa400720c */ /* 0x000fe20000744270 */
[----:B------:R-:W-:Y:S01]  /*34f0*/  IMAD.X R29, R25, 0x1, R6, P5 ;  /* 0x00000001191d7824 */ /* 0x000fe200028e0606 */
[----:B------:R-:W-:Y:S01]  /*3500*/  BSSY B1, `(.L_x_71) ;  /* 0x0000008000017945 */ /* 0x000fe20003800000 */
[----:B---3--:R-:W-:Y:S01]  /*3510*/  IMAD R31, R48, R11, R20 ;  /* 0x0000000b301f7224 */ /* 0x008fe200078e0214 */
[----:B------:R-:W-:Y:S02]  /*3520*/  IADD3 R20, P6, R34, UR10, RZ ;  /* 0x0000000a22147c10 */ /* 0x000fe4000ffde0ff */
[----:B------:R-:W-:Y:S02]  /*3530*/  IADD3 R30, P5, R26, R4, RZ ;  /* 0x000000041a1e7210 */ /* 0x000fe40007fbe0ff */
[----:B------:R0:W-:Y:S01]  /*3540*/  @P4 STG.E desc[UR16][R28.64], R31 ;  /* 0x0000001f1c004986 */ /* 0x0001e2000c101910 */
[----:B------:R-:W-:-:S04]  /*3550*/  IADD3.X R21, R35, UR11, RZ, P6, !PT ;  /* 0x0000000b23157c10 */ /* 0x000fc8000b7fe4ff */
[----:B------:R-:W-:Y:S06]  /*3560*/  @!P2 BRA `(.L_x_72) ;  /* 0x000000000004a947 */ /* 0x000fec0003800000 */
[----:B------:R3:W5:Y:S02]  /*3570*/  LDG.E.LTC128B R165, desc[UR16][R20.64] ;  /* 0x0000001014a57981 */ /* 0x000764000c1e1920 */
.L_x_72:
[----:B------:R-:W-:Y:S05]  /*3580*/  BSYNC B1 ;  /* 0x0000000000017941 */ /* 0x000fea0003800000 */
.L_x_71:
[----:B-----5:R-:W-:Y:S01]  /*3590*/  IMAD R36, R165, R10, RZ ;  /* 0x0000000aa5247224 */ /* 0x020fe200078e02ff */
[----:B------:R-:W-:Y:S01]  /*35a0*/  ISETP.GT.AND P1, PT, R164, 0x8, P1 ;  /* 0x00000008a400780c */ /* 0x000fe20000f24270 */
[----:B0-----:R-:W-:Y:S01]  /*35b0*/  IMAD.X R31, R27, 0x1, R6, P5 ;  /* 0x000000011b1f7824 */ /* 0x001fe200028e0606 */
        /* <DEDUP_REMOVED lines=8> */
.L_x_74:
[----:B------:R-:W-:Y:S05]  /*3640*/  BSYNC B1 ;  /* 0x0000000000017941 */ /* 0x000fea0003800000 */
.L_x_73:
        /* <DEDUP_REMOVED lines=10> */
.L_x_76:
[----:B------:R-:W-:Y:S05]  /*36f0*/  BSYNC B1 ;  /* 0x0000000000017941 */ /* 0x000fea0003800000 */
.L_x_75:
[----:B0-----:R-:W-:Y:S01]  /*3700*/  IADD3 R24, P5, R26, R19, RZ ;  /* 0x000000131a187210 */ /* 0x001fe20007fbe0ff */
[----:B-----5:R-:W-:Y:S01]  /*3710*/  IMAD R32, R165, R10, RZ ;  /* 0x0000000aa5207224 */ /* 0x020fe200078e02ff */
        /* <DEDUP_REMOVED lines=12> */
.L_x_78:
[----:B------:R-:W-:Y:S05]  /*37e0*/  BSYNC B1 ;  /* 0x0000000000017941 */ /* 0x000fea0003800000 */
.L_x_77:
[----:B0----5:R-:W-:Y:S01]  /*37f0*/  IMAD R24, R165, R10, RZ ;  /* 0x0000000aa5187224 */ /* 0x021fe200078e02ff */
[----:B------:R-:W-:Y:S01]  /*3800*/  ISETP.GT.AND P2, PT, R164, RZ, P0 ;  /* 0x000000ffa400720c */ /* 0x000fe20000744270 */
[----:B----4-:R-:W-:Y:S01]  /*3810*/  IMAD.X R33, R29, 0x1, R6, P5 ;  /* 0x000000011d217824 */ /* 0x010fe200028e0606 */
[----:B------:R-:W-:Y:S01]  /*3820*/  BSSY B1, `(.L_x_79) ;  /* 0x0000008000017945 */ /* 0x000fe20003800000 */
[----:B------:R-:W-:Y:S01]  /*3830*/  IMAD R35, R52, R11, R24 ;  /* 0x0000000b34237224 */ /* 0x000fe200078e0218 */
[----:B------:R-:W-:Y:S02]  /*3840*/  IADD3 R24, P6, R20, UR10, RZ ;  /* 0x0000000a14187c10 */ /* 0x000fe4000ffde0ff */
[----:B------:R-:W-:Y:S02]  /*3850*/  IADD3 R34, P5, R30, R4, RZ ;  /* 0x000000041e227210 */ /* 0x000fe40007fbe0ff */
[----:B------:R0:W-:Y:S01]  /*3860*/  @P4 STG.E desc[UR16][R32.64], R35 ;  /* 0x0000002320004986 */ /* 0x0001e2000c101910 */
[----:B------:R-:W-:-:S04]  /*3870*/  IADD3.X R25, R21, UR11, RZ, P6, !PT ;  /* 0x0000000b15197c10 */ /* 0x000fc8000b7fe4ff */
[----:B------:R-:W-:Y:S06]  /*3880*/  @!P2 BRA `(.L_x_80) ;  /* 0x000000000004a947 */ /* 0x000fec0003800000 */
[----:B------:R4:W5:Y:S02]  /*3890*/  LDG.E.LTC128B R165, desc[UR16][R24.64] ;  /* 0x0000001018a57981 */ /* 0x000964000c1e1920 */
.L_x_80:
[----:B------:R-:W-:Y:S05]  /*38a0*/  BSYNC B1 ;  /* 0x0000000000017941 */ /* 0x000fea0003800000 */
.L_x_79:
        /* <DEDUP_REMOVED lines=11> */
.L_x_82:
[----:B------:R-:W-:Y:S05]  /*3960*/  BSYNC B1 ;  /* 0x0000000000017941 */ /* 0x000fea0003800000 */
.L_x_81:
[----:B--2--5:R-:W-:Y:S01]  /*3970*/  IMAD R22, R165, R10, RZ ;  /* 0x0000000aa5167224 */ /* 0x024fe200078e02ff */
[----:B------:R-:W-:Y:S01]  /*3980*/  ISETP.GT.AND P2, PT, R164, 0x8, P0 ;  /* 0x00000008a400780c */ /* 0x000fe20000744270 */
[----:B------:R-:W-:Y:S01]  /*3990*/  IMAD.X R37, R29, 0x1, R18, P5 ;  /* 0x000000011d257824 */ /* 0x000fe200028e0612 */
[----:B---3--:R-:W-:Y:S01]  /*39a0*/  IADD3 R20, P0, R20, UR8, RZ ;  /* 0x0000000814147c10 */ /* 0x008fe2000ff1e0ff */
[----:B------:R-:W-:Y:S01]  /*39b0*/  IMAD R23, R54, R11, R22 ;  /* 0x0000000b36177224 */ /* 0x000fe200078e0216 */
[----:B------:R-:W-:Y:S02]  /*39c0*/  BSSY B1, `(.L_x_83) ;  /* 0x0000005000017945 */ /* 0x000fe40003800000 */
[----:B------:R-:W-:Y:S02]  /*39d0*/  IADD3.X R21, R21, UR9, RZ, P0, !PT ;  /* 0x0000000915157c10 */ /* 0x000fe400087fe4ff */
[----:B------:R2:W-:Y:S05]  /*39e0*/  @P1 STG.E desc[UR16][R36.64], R23 ;  /* 0x0000001724001986 */ /* 0x0005ea000c101910 */
[----:B------:R-:W-:Y:S05]  /*39f0*/  @!P2 BRA `(.L_x_84) ;  /* 0x000000000004a947 */ /* 0x000fea0003800000 */
[----:B------:R3:W5:Y:S02]  /*3a00*/  LDG.E.LTC128B R165, desc[UR16][R20.64] ;  /* 0x0000001014a57981 */ /* 0x000764000c1e1920 */
.L_x_84:
[----:B------:R-:W-:Y:S05]  /*3a10*/  BSYNC B1 ;  /* 0x0000000000017941 */ /* 0x000fea0003800000 */
.L_x_83:
[----:B---3--:R-:W-:Y:S01]  /*3a20*/  IADD3 R20, P5, R30, R19, RZ ;  /* 0x000000131e147210 */ /* 0x008fe20007fbe0ff */
[----:B-----5:R-:W-:Y:S01]  /*3a30*/  IMAD R22, R165, R10, RZ ;  /* 0x0000000aa5167224 */ /* 0x020fe200078e02ff */
[C---:B------:R-:W-:Y:S01]  /*3a40*/  ISETP.GT.AND P1, PT, R5.reuse, 0x40, PT ;  /* 0x000000400500780c */ /* 0x040fe20003f24270 */
[----:B------:R-:W-:Y:S01]  /*3a50*/  BSSY B1, `(.L_x_85) ;  /* 0x000000b000017945 */ /* 0x000fe20003800000 */
[----:B------:R-:W-:Y:S01]  /*3a60*/  ISETP.GT.AND P0, PT, R5, 0x41, PT ;  /* 0x000000410500780c */ /* 0x000fe20003f04270 */
[----:B------:R-:W-:Y:S01]  /*3a70*/  IMAD R55, R55, R11, R22 ;  /* 0x0000000b37377224 */ /* 0x000fe200078e0216 */
[----:B------:R-:W-:Y:S01]  /*3a80*/  ISETP.GT.AND P4, PT, R164, RZ, P1 ;  /* 0x000000ffa400720c */ /* 0x000fe20000f84270 */
[----:B------:R-:W-:Y:S01]  /*3a90*/  IMAD.X R21, R31, 0x1, R18, P5 ;  /* 0x000000011f157824 */ /* 0x000fe200028e0612 */
[----:B------:R-:W-:Y:S02]  /*3aa0*/  IADD3 R22, P6, R26, UR10, RZ ;  /* 0x0000000a1a167c10 */ /* 0x000fe4000ffde0ff */
[----:B------:R-:W-:-:S02]  /*3ab0*/  IADD3 R28, P5, R32, R4, RZ ;  /* 0x00000004201c7210 */ /* 0x000fc40007fbe0ff */
[----:B------:R3:W-:Y:S01]  /*3ac0*/  @P2 STG.E desc[UR16][R20.64], R55 ;  /* 0x0000003714002986 */ /* 0x0007e2000c101910 */
[----:B--2---:R-:W-:-:S06]  /*3ad0*/  IADD3.X R23, R27, UR11, RZ, P6, !PT ;  /* 0x0000000b1b177c10 */ /* 0x004fcc000b7fe4ff */
[----:B------:R-:W-:Y:S05]  /*3ae0*/  @!P4 BRA `(.L_x_86) ;  /* 0x000000000004c947 */ /* 0x000fea0003800000 */
[----:B------:R2:W5:Y:S02]  /*3af0*/  LDG.E.LTC128B R165, desc[UR16][R22.64] ;  /* 0x0000001016a57981 */ /* 0x000564000c1e1920 */
.L_x_86:
[----:B------:R-:W-:Y:S05]  /*3b00*/  BSYNC B1 ;  /* 0x0000000000017941 */ /* 0x000fea0003800000 */
.L_x_85:
[----:B---3-5:R-:W-:Y:S01]  /*3b10*/  IMAD R20, R165, R10, RZ ;  /* 0x0000000aa5147224 */ /* 0x028fe200078e02ff */
[----:B------:R-:W-:Y:S01]  /*3b20*/  ISETP.GT.AND P2, PT, R164, RZ, P0 ;  /* 0x000000ffa400720c */ /* 0x000fe20000744270 */
[----:B------:R-:W-:Y:S01]  /*3b30*/  IMAD.X R29, R33, 0x1, R6, P5 ;  /* 0x00000001211d7824 */ /* 0x000fe200028e0606 */
        /* <DEDUP_REMOVED lines=8> */
.L_x_88:
[----:B------:R-:W-:Y:S05]  /*3bc0*/  BSYNC B1 ;  /* 0x0000000000017941 */ /* 0x000fea0003800000 */
.L_x_87:
[----:B-----5:R-:W-:Y:S01]  /*3bd0*/  IMAD R36, R165, R10, RZ ;  /* 0x0000000aa5247224 */ /* 0x020fe200078e02ff */
[----:B------:R-:W-:Y:S01]  /*3be0*/  ISETP.GT.AND P1, PT, R164, 0x8, P1 ;  /* 0x00000008a400780c */ /* 0x000fe20000f24270 */
[----:B---3--:R-:W-:Y:S01]  /*3bf0*/  IMAD.X R31, R35, 0x1, R6, P5 ;  /* 0x00000001231f7824 */ /* 0x008fe200028e0606 */
        /* <DEDUP_REMOVED lines=8> */
.L_x_90:
[----:B------:R-:W-:Y:S05]  /*3c80*/  BSYNC B1 ;  /* 0x0000000000017941 */ /* 0x000fea0003800000 */
.L_x_89:
[----:B0----5:R-:W-:Y:S01]  /*3c90*/  IMAD R26, R165, R10, RZ ;  /* 0x0000000aa51a7224 */ /* 0x021fe200078e02ff */
[----:B------:R-:W-:Y:S01]  /*3ca0*/  ISETP.GT.AND P2, PT, R164, 0x8, P0 ;  /* 0x00000008a400780c */ /* 0x000fe20000744270 */
[----:B------:R-:W-:Y:S01]  /*3cb0*/  IMAD.X R37, R33, 0x1, R18, P5 ;  /* 0x0000000121257824 */ /* 0x000fe200028e0612 */
[----:B----4-:R-:W-:Y:S01]  /*3cc0*/  IADD3 R24, P0, R24, UR8, RZ ;  /* 0x0000000818187c10 */ /* 0x010fe2000ff1e0ff */
[----:B------:R-:W-:Y:S01]  /*3cd0*/  IMAD R27, R58, R11, R26 ;  /* 0x0000000b3a1b7224 */ /* 0x000fe200078e021a */
[----:B------:R-:W-:Y:S02]  /*3ce0*/  BSSY B1, `(.L_x_91) ;  /* 0x0000005000017945 */ /* 0x000fe40003800000 */
[----:B------:R-:W-:Y:S02]  /*3cf0*/  IADD3.X R25, R25, UR9, RZ, P0, !PT ;  /* 0x0000000919197c10 */ /* 0x000fe400087fe4ff */
[----:B------:R0:W-:Y:S05]  /*3d00*/  @P1 STG.E desc[UR16][R36.64], R27 ;  /* 0x0000001b24001986 */ /* 0x0001ea000c101910 */
[----:B------:R-:W-:Y:S05]  /*3d10*/  @!P2 BRA `(.L_x_92) ;  /* 0x000000000004a947 */ /* 0x000fea0003800000 */
[----:B------:R4:W5:Y:S02]  /*3d20*/  LDG.E.LTC128B R165, desc[UR16][R24.64] ;  /* 0x0000001018a57981 */ /* 0x000964000c1e1920 */
.L_x_92:
[----:B------:R-:W-:Y:S05]  /*3d30*/  BSYNC B1 ;  /* 0x0000000000017941 */ /* 0x000fea0003800000 */
.L_x_91:
[----:B----4-:R-:W-:Y:S01]  /*3d40*/  IADD3 R24, P5, R34, R19, RZ ;  /* 0x0000001322187210 */ /* 0x010fe20007fbe0ff */
        /* <DEDUP_REMOVED lines=10> */
[----:B0-----:R-:W-:-:S06]  /*3df0*/  IADD3.X R27, R23, UR11, RZ, P6, !PT ;  /* 0x0000000b171b7c10 */ /* 0x001fcc000b7fe4ff */
[----:B------:R-:W-:Y:S05]  /*3e00*/  @!P4 BRA `(.L_x_94) ;  /* 0x000000000004c947 */ /* 0x000fea0003800000 */
[----:B------:R0:W5:Y:S02]  /*3e10*/  LDG.E.LTC128B R165, desc[UR16][R26.64] ;  /* 0x000000101aa57981 */ /* 0x000164000c1e1920 */
.L_x_94:
[----:B------:R-:W-:Y:S05]  /*3e20*/  BSYNC B1 ;  /* 0x0000000000017941 */ /* 0x000fea0003800000 */
.L_x_93:
[----:B----45:R-:W-:Y:S01]  /*3e30*/  IMAD R24, R165, R10, RZ ;  /* 0x0000000aa5187224 */ /* 0x030fe200078e02ff */
        /* <DEDUP_REMOVED lines=10> */
.L_x_96:
[----:B------:R-:W-:Y:S05]  /*3ee0*/  BSYNC B1 ;  /* 0x0000000000017941 */ /* 0x000fea0003800000 */
.L_x_95:
[----:B-----5:R-:W-:Y:S01]  /*3ef0*/  IMAD R36, R165, R10, RZ ;  /* 0x0000000aa5247224 */ /* 0x020fe200078e02ff */
[----:B------:R-:W-:Y:S01]  /*3f00*/  ISETP.GT.AND P1, PT, R164, 0x8, P1 ;  /* 0x00000008a400780c */ /* 0x000fe20000f24270 */
[----:B----4-:R-:W-:Y:S01]  /*3f10*/  IMAD.X R35, R31, 0x1, R6, P5 ;  /* 0x000000011f237824 */ /* 0x010fe200028e0606 */
        /* <DEDUP_REMOVED lines=8> */
.L_x_98:
[----:B------:R-:W-:Y:S05]  /*3fa0*/  BSYNC B1 ;  /* 0x0000000000017941 */ /* 0x000fea0003800000 */
.L_x_97:
[----:B----45:R-:W-:Y:S01]  /*3fb0*/  IMAD R22, R165, R10, RZ ;  /* 0x0000000aa5167224 */ /* 0x030fe200078e02ff */
[----:B------:R-:W-:Y:S01]  /*3fc0*/  ISETP.GT.AND P2, PT, R164, 0x8, P0 ;  /* 0x00000008a400780c */ /* 0x000fe20000744270 */
[----:B------:R-:W-:Y:S01]  /*3fd0*/  IMAD.X R37, R29, 0x1, R18, P5 ;  /* 0x000000011d257824 */ /* 0x000fe200028e0612 */
[----:B------:R-:W-:Y:S01]  /*3fe0*/  IADD3 R20, P0, R20, UR8, RZ ;  /* 0x0000000814147c10 */ /* 0x000fe2000ff1e0ff */
[----:B------:R-:W-:Y:S01]  /*3ff0*/  IMAD R23, R62, R11, R22 ;  /* 0x0000000b3e177224 */ /* 0x000fe200078e0216 */
[----:B------:R-:W-:Y:S02]  /*4000*/  BSSY B1, `(.L_x_99) ;  /* 0x0000005000017945 */ /* 0x000fe40003800000 */
[----:B------:R-:W-:Y:S02]  /*4010*/  IADD3.X R21, R21, UR9, RZ, P0, !PT ;  /* 0x0000000915157c10 */ /* 0x000fe400087fe4ff */
[----:B------:R4:W-:Y:S05]  /*4020*/  @P1 STG.E desc[UR16][R36.64], R23 ;  /* 0x0000001724001986 */ /* 0x0009ea000c101910 */
[----:B------:R-:W-:Y:S05]  /*4030*/  @!P2 BRA `(.L_x_100) ;  /* 0x000000000004a947 */ /* 0x000fea0003800000 */
[----:B------:R0:W5:Y:S02]  /*4040*/  LDG.E.LTC128B R165, desc[UR16][R20.64] ;  /* 0x0000001014a57981 */ /* 0x000164000c1e1920 */
.L_x_100:
[----:B------:R-:W-:Y:S05]  /*4050*/  BSYNC B1 ;  /* 0x0000000000017941 */ /* 0x000fea0003800000 */
.L_x_99:
[----:B0-----:R-:W-:Y:S01]  /*4060*/  IADD3 R20, P5, R30, R19, RZ ;  /* 0x000000131e147210 */ /* 0x001fe20007fbe0ff */
        /* <DEDUP_REMOVED lines=10> */
[----:B----4-:R-:W-:-:S06]  /*4110*/  IADD3.X R23, R27, UR11, RZ, P6, !PT ;  /* 0x0000000b1b177c10 */ /* 0x010fcc000b7fe4ff */
[----:B------:R-:W-:Y:S05]  /*4120*/  @!P4 BRA `(.L_x_102) ;  /* 0x000000000004c947 */ /* 0x000fea0003800000 */
[----:B------:R4:W5:Y:S02]  /*4130*/  LDG.E.LTC128B R165, desc[UR16][R22.64] ;  /* 0x0000001016a57981 */ /* 0x000964000c1e1920 */
.L_x_102:
[----:B------:R-:W-:Y:S05]  /*4140*/  BSYNC B1 ;  /* 0x0000000000017941 */ /* 0x000fea0003800000 */
.L_x_101:
        /* <DEDUP_REMOVED lines=11> */
.L_x_104:
[----:B------:R-:W-:Y:S05]  /*4200*/  BSYNC B1 ;  /* 0x0000000000017941 */ /* 0x000fea0003800000 */
.L_x_103:
        /* <DEDUP_REMOVED lines=11> */
.L_x_106:
[----:B------:R-:W-:Y:S05]  /*42c0*/  BSYNC B1 ;  /* 0x0000000000017941 */ /* 0x000fea0003800000 */
.L_x_105:
[----:B0----5:R-:W-:Y:S01]  /*42d0*/  IMAD R26, R165, R10, RZ ;  /* 0x0000000aa51a7224 */ /* 0x021fe200078e02ff */
        /* <DEDUP_REMOVED lines=9> */
.L_x_108:
[----:B------:R-:W-:Y:S05]  /*4370*/  BSYNC B1 ;  /* 0x0000000000017941 */ /* 0x000fea0003800000 */
.L_x_107:
        /* <DEDUP_REMOVED lines=11> */
[----:B------:R-:W-:-:S06]  /*4430*/  IADD3.X R27, R23, UR11, RZ, P6, !PT ;  /* 0x0000000b171b7c10 */ /* 0x000fcc000b7fe4ff */
[----:B------:R-:W-:Y:S05]  /*4440*/  @!P4 BRA `(.L_x_110) ;  /* 0x000000000004c947 */ /* 0x000fea0003800000 */
[----:B------:R0:W5:Y:S02]  /*4450*/  LDG.E.LTC128B R165, desc[UR16][R26.64] ;  /* 0x000000101aa57981 */ /* 0x000164000c1e1920 */
.L_x_110:
[----:B------:R-:W-:Y:S05]  /*4460*/  BSYNC B1 ;  /* 0x0000000000017941 */ /* 0x000fea0003800000 */
.L_x_109:
[----:B0----5:R-:W-:Y:S01]  /*4470*/  IMAD R24, R165, R10, RZ ;  /* 0x0000000aa5187224 */ /* 0x021fe200078e02ff */
[----:B------:R-:W-:Y:S01]  /*4480*/  ISETP.GT.AND P2, PT, R164, RZ, P0 ;  /* 0x000000ffa400720c */ /* 0x000fe20000744270 */
[----:B------:R-:W-:Y:S01]  /*4490*/  IMAD.X R33, R29, 0x1, R6, P5 ;  /* 0x000000011d217824 */ /* 0x000fe200028e0606 */
[----:B------:R-:W-:Y:S01]  /*44a0*/  BSSY B1, `(.L_x_111) ;  /* 0x0000008000017945 */ /* 0x000fe20003800000 */
[----:B--2---:R-:W-:Y:S01]  /*44b0*/  IMAD R35, R68, R11, R24 ;  /* 0x0000000b44237224 */ /* 0x004fe200078e0218 */
[----:B------:R-:W-:Y:S02]  /*44c0*/  IADD3 R24, P6, R20, UR10, RZ ;  /* 0x0000000a14187c10 */ /* 0x000fe4000ffde0ff */
[----:B------:R-:W-:Y:S02]  /*44d0*/  IADD3 R34, P5, R30, R4, RZ ;  /* 0x000000041e227210 */ /* 0x000fe40007fbe0ff */
[----:B------:R0:W-:Y:S01]  /*44e0*/  @P4 STG.E desc[UR16][R32.64], R35 ;  /* 0x0000002320004986 */ /* 0x0001e2000c101910 */
[----:B------:R-:W-:-:S04]  /*44f0*/  IADD3.X R25, R21, UR11, RZ, P6, !PT ;  /* 0x0000000b15197c10 */ /* 0x000fc8000b7fe4ff */
[----:B------:R-:W-:Y:S06]  /*4500*/  @!P2 BRA `(.L_x_112) ;  /* 0x000000000004a947 */ /* 0x000fec0003800000 */
[----:B------:R2:W5:Y:S02]  /*4510*/  LDG.E.LTC128B R165, desc[UR16][R24.64] ;  /* 0x0000001018a57981 */ /* 0x000564000c1e1920 */
.L_x_112:
[----:B------:R-:W-:Y:S05]  /*4520*/  BSYNC B1 ;  /* 0x0000000000017941 */ /* 0x000fea0003800000 */
.L_x_111:
        /* <DEDUP_REMOVED lines=11> */
.L_x_114:
[----:B------:R-:W-:Y:S05]  /*45e0*/  BSYNC B1 ;  /* 0x0000000000017941 */ /* 0x000fea0003800000 */
.L_x_113:
[----:B----45:R-:W-:Y:S01]  /*45f0*/  IMAD R22, R165, R10, RZ ;  /* 0x0000000aa5167224 */ /* 0x030fe200078e02ff */
        /* <DEDUP_REMOVED lines=9> */
.L_x_116:
[----:B------:R-:W-:Y:S05]  /*4690*/  BSYNC B1 ;  /* 0x0000000000017941 */ /* 0x000fea0003800000 */
.L_x_115:
        /* <DEDUP_REMOVED lines=11> */
[----:B---3--:R-:W-:-:S06]  /*4750*/  IADD3.X R23, R27, UR11, RZ, P6, !PT ;  /* 0x0000000b1b177c10 */ /* 0x008fcc000b7fe4ff */
[----:B------:R-:W-:Y:S05]  /*4760*/  @!P4 BRA `(.L_x_118) ;  /* 0x000000000004c947 */ /* 0x000fea0003800000 */
[----:B------:R3:W5:Y:S02]  /*4770*/  LDG.E.LTC128B R165, desc[UR16][R22.64] ;  /* 0x0000001016a57981 */ /* 0x000764000c1e1920 */
.L_x_118:
[----:B------:R-:W-:Y:S05]  /*4780*/  BSYNC B1 ;  /* 0x0000000000017941 */ /* 0x000fea0003800000 */
.L_x_117:
        /* <DEDUP_REMOVED lines=11> */
.L_x_120:
[----:B------:R-:W-:Y:S05]  /*4840*/  BSYNC B1 ;  /* 0x0000000000017941 */ /* 0x000fea0003800000 */
.L_x_119:
[----:B-----5:R-:W-:Y:S01]  /*4850*/  IMAD R36, R165, R10, RZ ;  /* 0x0000000aa5247224 */ /* 0x020fe200078e02ff */
[----:B------:R-:W-:Y:S01]  /*4860*/  ISETP.GT.AND P1, PT, R164, 0x8, P1 ;  /* 0x00000008a400780c */ /* 0x000fe20000f24270 */
[----:B----4-:R-:W-:Y:S01]  /*4870*/  IMAD.X R31, R35, 0x1, R6, P5 ;  /* 0x00000001231f7824 */ /* 0x010fe200028e0606 */
        /* <DEDUP_REMOVED lines=8> */
.L_x_122:
[----:B------:R-:W-:Y:S05]  /*4900*/  BSYNC B1 ;  /* 0x0000000000017941 */ /* 0x000fea0003800000 */
.L_x_121:
[----:B0----5:R-:W-:Y:S01]  /*4910*/  IMAD R26, R165, R10, RZ ;  /* 0x0000000aa51a7224 */ /* 0x021fe200078e02ff */
[----:B------:R-:W-:Y:S01]  /*4920*/  ISETP.GT.AND P2, PT, R164, 0x8, P0 ;  /* 0x00000008a400780c */ /* 0x000fe20000744270 */
[----:B------:R-:W-:Y:S01]  /*4930*/  IMAD.X R37, R33, 0x1, R18, P5 ;  /* 0x0000000121257824 */ /* 0x000fe200028e0612 */
[----:B--2---:R-:W-:Y:S01]  /*4940*/  IADD3 R24, P0, R24, UR8, RZ ;  /* 0x0000000818187c10 */ /* 0x004fe2000ff1e0ff */
[----:B------:R-:W-:Y:S01]  /*4950*/  IMAD R27, R74, R11, R26 ;  /* 0x0000000b4a1b7224 */ /* 0x000fe200078e021a */
[----:B------:R-:W-:Y:S02]  /*4960*/  BSSY B1, `(.L_x_123) ;  /* 0x0000005000017945 */ /* 0x000fe40003800000 */
[----:B------:R-:W-:Y:S02]  /*4970*/  IADD3.X R25, R25, UR9, RZ, P0, !PT ;  /* 0x0000000919197c10 */ /* 0x000fe400087fe4ff */
[----:B------:R0:W-:Y:S05]  /*4980*/  @P1 STG.E desc[UR16][R36.64], R27 ;  /* 0x0000001b24001986 */ /* 0x0001ea000c101910 */
[----:B------:R-:W-:Y:S05]  /*4990*/  @!P2 BRA `(.L_x_124) ;  /* 0x000000000004a947 */ /* 0x000fea0003800000 */
[----:B------:R2:W5:Y:S02]  /*49a0*/  LDG.E.LTC128B R165, desc[UR16][R24.64] ;  /* 0x0000001018a57981 */ /* 0x000564000c1e1920 */
.L_x_124:
[----:B------:R-:W-:Y:S05]  /*49b0*/  BSYNC B1 ;  /* 0x0000000000017941 */ /* 0x000fea0003800000 */
.L_x_123:
[----:B--2---:R-:W-:Y:S01]  /*49c0*/  IADD3 R24, P5, R34, R19, RZ ;  /* 0x0000001322187210 */ /* 0x004fe20007fbe0ff */
        /* <DEDUP_REMOVED lines=13> */
.L_x_126:
[----:B------:R-:W-:Y:S05]  /*4aa0*/  BSYNC B1 ;  /* 0x0000000000017941 */ /* 0x000fea0003800000 */
.L_x_125:
[----:B--2--5:R-:W-:Y:S01]  /*4ab0*/  IMAD R24, R165, R10, RZ ;  /* 0x0000000aa5187224 */ /* 0x024fe200078e02ff */
        /* <DEDUP_REMOVED lines=10> */
.L_x_128:
[----:B------:R-:W-:Y:S05]  /*4b60*/  BSYNC B1 ;  /* 0x0000000000017941 */ /* 0x000fea0003800000 */
.L_x_127:
[----:B-----5:R-:W-:Y:S01]  /*4b70*/  IMAD R36, R165, R10, RZ ;  /* 0x0000000aa5247224 */ /* 0x020fe200078e02ff */
[----:B------:R-:W-:Y:S01]  /*4b80*/  ISETP.GT.AND P1, PT, R164, 0x8, P1 ;  /* 0x00000008a400780c */ /* 0x000fe20000f24270 */
[----:B--2---:R-:W-:Y:S01]  /*4b90*/  IMAD.X R35, R31, 0x1, R6, P5 ;  /* 0x000000011f237824 */ /* 0x004fe200028e0606 */
        /* <DEDUP_REMOVED lines=8> */
.L_x_130:
[----:B------:R-:W-:Y:S05]  /*4c20*/  BSYNC B1 ;  /* 0x0000000000017941 */ /* 0x000fea0003800000 */
.L_x_129:
[----:B---3-5:R-:W-:Y:S01]  /*4c30*/  IMAD R22, R165, R10, RZ ;  /* 0x0000000aa5167224 */ /* 0x028fe200078e02ff */
        /* <DEDUP_REMOVED lines=9> */
.L_x_132:
[----:B------:R-:W-:Y:S05]  /*4cd0*/  BSYNC B1 ;  /* 0x0000000000017941 */ /* 0x000fea0003800000 */
.L_x_131:
        /* <DEDUP_REMOVED lines=14> */
.L_x_134:
[----:B------:R-:W-:Y:S05]  /*4dc0*/  BSYNC B1 ;  /* 0x0000000000017941 */ /* 0x000fea0003800000 */
.L_x_133:
[----:B0----5:R-:W-:Y:S01]  /*4dd0*/  IMAD R20, R165, R10, RZ ;  /* 0x0000000aa5147224 */ /* 0x021fe200078e02ff */
[----:B------:R-:W-:Y:S01]  /*4de0*/  ISETP.GT.AND P2, PT, R164, RZ, P0 ;  /* 0x000000ffa400720c */ /* 0x000fe20000744270 */
[----:B------:R-:W-:Y:S01]  /*4df0*/  IMAD.X R29, R33, 0x1, R6, P5 ;  /* 0x00000001211d7824 */ /* 0x000fe200028e0606 */
[----:B------:R-:W-:Y:S01]  /*4e00*/  BSSY B1, `(.L_x_135) ;  /* 0x0000008000017945 */ /* 0x000fe20003800000 */
[----:B----4-:R-:W-:Y:S01]  /*4e10*/  IMAD R31, R80, R11, R20 ;  /* 0x0000000b501f7224 */ /* 0x010fe200078e0214 */
[----:B------:R-:W-:Y:S02]  /*4e20*/  IADD3 R20, P6, R24, UR10, RZ ;  /* 0x0000000a18147c10 */ /* 0x000fe4000ffde0ff */
[----:B------:R-:W-:Y:S02]  /*4e30*/  IADD3 R30, P5, R34, R4, RZ ;  /* 0x00000004221e7210 */ /* 0x000fe40007fbe0ff */
[----:B------:R0:W-:Y:S01]  /*4e40*/  @P4 STG.E desc[UR16][R28.64], R31 ;  /* 0x0000001f1c004986 */ /* 0x0001e2000c101910 */
[----:B------:R-:W-:-:S04]  /*4e50*/  IADD3.X R21, R25, UR11, RZ, P6, !PT ;  /* 0x0000000b19157c10 */ /* 0x000fc8000b7fe4ff */
[----:B------:R-:W-:Y:S06]  /*4e60*/  @!P2 BRA `(.L_x_136) ;  /* 0x000000000004a947 */ /* 0x000fec0003800000 */
[----:B------:R4:W5:Y:S02]  /*4e70*/  LDG.E.LTC128B R165, desc[UR16][R20.64] ;  /* 0x0000001014a57981 */ /* 0x000964000c1e1920 */
.L_x_136:
[----:B------:R-:W-:Y:S05]  /*4e80*/  BSYNC B1 ;  /* 0x0000000000017941 */ /* 0x000fea0003800000 */
.L_x_135:
        /* <DEDUP_REMOVED lines=11> */
.L_x_138:
[----:B------:R-:W-:Y:S05]  /*4f40*/  BSYNC B1 ;  /* 0x0000000000017941 */ /* 0x000fea0003800000 */
.L_x_137:
        /* <DEDUP_REMOVED lines=10> */
.L_x_140:
[----:B------:R-:W-:Y:S05]  /*4ff0*/  BSYNC B1 ;  /* 0x0000000000017941 */ /* 0x000fea0003800000 */
.L_x_139:
        /* <DEDUP_REMOVED lines=14> */
.L_x_142:
[----:B------:R-:W-:Y:S05]  /*50e0*/  BSYNC B1 ;  /* 0x0000000000017941 */ /* 0x000fea0003800000 */
.L_x_141:
        /* <DEDUP_REMOVED lines=11> */
.L_x_144:
[----:B------:R-:W-:Y:S05]  /*51a0*/  BSYNC B1 ;  /* 0x0000000000017941 */ /* 0x000fea0003800000 */
.L_x_143:
[----:B-----5:R-:W-:Y:S01]  /*51b0*/  IMAD R36, R165, R10, RZ ;  /* 0x0000000aa5247224 */ /* 0x020fe200078e02ff */
[----:B------:R-:W-:Y:S01]  /*51c0*/  ISETP.GT.AND P1, PT, R164, 0x8, P1 ;  /* 0x00000008a400780c */ /* 0x000fe20000f24270 */
[----:B0-----:R-:W-:Y:S01]  /*51d0*/  IMAD.X R35, R31, 0x1, R6, P5 ;  /* 0x000000011f237824 */ /* 0x001fe200028e0606 */
        /* <DEDUP_REMOVED lines=8> */
.L_x_146:
[----:B------:R-:W-:Y:S05]  /*5260*/  BSYNC B1 ;  /* 0x0000000000017941 */ /* 0x000fea0003800000 */
.L_x_145:
[----:B---3-5:R-:W-:Y:S01]  /*5270*/  IMAD R22, R165, R10, RZ ;  /* 0x0000000aa5167224 */ /* 0x028fe200078e02ff */
        /* <DEDUP_REMOVED lines=9> */
.L_x_148:
[----:B------:R-:W-:Y:S05]  /*5310*/  BSYNC B1 ;  /* 0x0000000000017941 */ /* 0x000fea0003800000 */
.L_x_147:
        /* <DEDUP_REMOVED lines=14> */
.L_x_150:
[----:B------:R-:W-:Y:S05]  /*5400*/  BSYNC B1 ;  /* 0x0000000000017941 */ /* 0x000fea0003800000 */
.L_x_149:
        /* <DEDUP_REMOVED lines=11> */
.L_x_152:
[----:B------:R-:W-:Y:S05]  /*54c0*/  BSYNC B1 ;  /* 0x0000000000017941 */ /* 0x000fea0003800000 */
.L_x_151:
        /* <DEDUP_REMOVED lines=11> */
.L_x_154:
[----:B------:R-:W-:Y:S05]  /*5580*/  BSYNC B1 ;  /* 0x0000000000017941 */ /* 0x000fea0003800000 */
.L_x_153:
        /* <DEDUP_REMOVED lines=10> */
.L_x_156:
[----:B------:R-:W-:Y:S05]  /*5630*/  BSYNC B1 ;  /* 0x0000000000017941 */ /* 0x000fea0003800000 */
.L_x_155:
        /* <DEDUP_REMOVED lines=14> */
.L_x_158:
[----:B------:R-:W-:Y:S05]  /*5720*/  BSYNC B1 ;  /* 0x0000000000017941 */ /* 0x000fea0003800000 */
.L_x_157:
        /* <DEDUP_REMOVED lines=11> */
.L_x_160:
[----:B------:R-:W-:Y:S05]  /*57e0*/  BSYNC B1 ;  /* 0x0000000000017941 */ /* 0x000fea0003800000 */
.L_x_159:
        /* <DEDUP_REMOVED lines=11> */
.L_x_162:
[----:B------:R-:W-:Y:S05]  /*58a0*/  BSYNC B1 ;  /* 0x0000000000017941 */ /* 0x000fea0003800000 */
.L_x_161:
        /* <DEDUP_REMOVED lines=10> */
.L_x_164:
[----:B------:R-:W-:Y:S05]  /*5950*/  BSYNC B1 ;  /* 0x0000000000017941 */ /* 0x000fea0003800000 */
.L_x_163:
        /* <DEDUP_REMOVED lines=14> */
.L_x_166:
[----:B------:R-:W-:Y:S05]  /*5a40*/  BSYNC B1 ;  /* 0x0000000000017941 */ /* 0x000fea0003800000 */
.L_x_165:
        /* <DEDUP_REMOVED lines=11> */
.L_x_168:
[----:B------:R-:W-:Y:S05]  /*5b00*/  BSYNC B1 ;  /* 0x0000000000017941 */ /* 0x000fea0003800000 */
.L_x_167:
        /* <DEDUP_REMOVED lines=11> */
.L_x_170:
[----:B------:R-:W-:Y:S05]  /*5bc0*/  BSYNC B1 ;  /* 0x0000000000017941 */ /* 0x000fea0003800000 */
.L_x_169:
        /* <DEDUP_REMOVED lines=10> */
.L_x_172:
[----:B------:R-:W-:Y:S05]  /*5c70*/  BSYNC B1 ;  /* 0x0000000000017941 */ /* 0x000fea0003800000 */
.L_x_171:
        /* <DEDUP_REMOVED lines=14> */
.L_x_174:
[----:B------:R-:W-:Y:S05]  /*5d60*/  BSYNC B1 ;  /* 0x0000000000017941 */ /* 0x000fea0003800000 */
.L_x_173:
        /* <DEDUP_REMOVED lines=11> */
.L_x_176:
[----:B------:R-:W-:Y:S05]  /*5e20*/  BSYNC B1 ;  /* 0x0000000000017941 */ /* 0x000fea0003800000 */
.L_x_175:
        /* <DEDUP_REMOVED lines=11> */
.L_x_178:
[----:B------:R-:W-:Y:S05]  /*5ee0*/  BSYNC B1 ;  /* 0x0000000000017941 */ /* 0x000fea0003800000 */
.L_x_177:
        /* <DEDUP_REMOVED lines=10> */
.L_x_180:
[----:B------:R-:W-:Y:S05]  /*5f90*/  BSYNC B1 ;  /* 0x0000000000017941 */ /* 0x000fea0003800000 */
.L_x_179:
        /* <DEDUP_REMOVED lines=14> */
.L_x_182:
[----:B------:R-:W-:Y:S05]  /*6080*/  BSYNC B1 ;  /* 0x0000000000017941 */ /* 0x000fea0003800000 */
.L_x_181:
        /* <DEDUP_REMOVED lines=11> */
.L_x_184:
[----:B------:R-:W-:Y:S05]  /*6140*/  BSYNC B1 ;  /* 0x0000000000017941 */ /* 0x000fea0003800000 */
.L_x_183:
        /* <DEDUP_REMOVED lines=11> */
.L_x_186:
[----:B------:R-:W-:Y:S05]  /*6200*/  BSYNC B1 ;  /* 0x0000000000017941 */ /* 0x000fea0003800000 */
.L_x_185:
        /* <DEDUP_REMOVED lines=10> */
.L_x_188:
[----:B------:R-:W-:Y:S05]  /*62b0*/  BSYNC B1 ;  /* 0x0000000000017941 */ /* 0x000fea0003800000 */
.L_x_187:
        /* <DEDUP_REMOVED lines=14> */
.L_x_190:
[----:B------:R-:W-:Y:S05]  /*63a0*/  BSYNC B1 ;  /* 0x0000000000017941 */ /* 0x000fea0003800000 */
.L_x_189:
        /* <DEDUP_REMOVED lines=11> */
.L_x_192:
[----:B------:R-:W-:Y:S05]  /*6460*/  BSYNC B1 ;  /* 0x0000000000017941 */ /* 0x000fea0003800000 */
.L_x_191:
        /* <DEDUP_REMOVED lines=11> */
.L_x_194:
[----:B------:R-:W-:Y:S05]  /*6520*/  BSYNC B1 ;  /* 0x0000000000017941 */ /* 0x000fea0003800000 */
.L_x_193:
        /* <DEDUP_REMOVED lines=10> */
.L_x_196:
[----:B------:R-:W-:Y:S05]  /*65d0*/  BSYNC B1 ;  /* 0x0000000000017941 */ /* 0x000fea0003800000 */
.L_x_195:
        /* <DEDUP_REMOVED lines=14> */
.L_x_198:
[----:B------:R-:W-:Y:S05]  /*66c0*/  BSYNC B1 ;  /* 0x0000000000017941 */ /* 0x000fea0003800000 */
.L_x_197:
        /* <DEDUP_REMOVED lines=11> */
.L_x_200:
[----:B------:R-:W-:Y:S05]  /*6780*/  BSYNC B1 ;  /* 0x0000000000017941 */ /* 0x000fea0003800000 */
.L_x_199:
        /* <DEDUP_REMOVED lines=11> */
.L_x_202:
[----:B------:R-:W-:Y:S05]  /*6840*/  BSYNC B1 ;  /* 0x0000000000017941 */ /* 0x000fea0003800000 */
.L_x_201:
        /* <DEDUP_REMOVED lines=10> */
.L_x_204:
[----:B------:R-:W-:Y:S05]  /*68f0*/  BSYNC B1 ;  /* 0x0000000000017941 */ /* 0x000fea0003800000 */
.L_x_203:
        /* <DEDUP_REMOVED lines=14> */
.L_x_206:
[----:B------:R-:W-:Y:S05]  /*69e0*/  BSYNC B1 ;  /* 0x0000000000017941 */ /* 0x000fea0003800000 */
.L_x_205:
        /* <DEDUP_REMOVED lines=11> */
.L_x_208:
[----:B------:R-:W-:Y:S05]  /*6aa0*/  BSYNC B1 ;  /* 0x0000000000017941 */ /* 0x000fea0003800000 */
.L_x_207:
        /* <DEDUP_REMOVED lines=11> */
.L_x_210:
[----:B------:R-:W-:Y:S05]  /*6b60*/  BSYNC B1 ;  /* 0x0000000000017941 */ /* 0x000fea0003800000 */
.L_x_209:
        /* <DEDUP_REMOVED lines=10> */
.L_x_212:
[----:B------:R-:W-:Y:S05]  /*6c10*/  BSYNC B1 ;  /* 0x0000000000017941 */ /* 0x000fea0003800000 */
.L_x_211:
        /* <DEDUP_REMOVED lines=14> */
.L_x_214:
[----:B------:R-:W-:Y:S05]  /*6d00*/  BSYNC B1 ;  /* 0x0000000000017941 */ /* 0x000fea0003800000 */
.L_x_213:
        /* <DEDUP_REMOVED lines=11> */
.L_x_216:
[----:B------:R-:W-:Y:S05]  /*6dc0*/  BSYNC B1 ;  /* 0x0000000000017941 */ /* 0x000fea0003800000 */
.L_x_215:
        /* <DEDUP_REMOVED lines=11> */
.L_x_218:
[----:B------:R-:W-:Y:S05]  /*6e80*/  BSYNC B1 ;  /* 0x0000000000017941 */ /* 0x000fea0003800000 */
.L_x_217:
        /* <DEDUP_REMOVED lines=10> */
.L_x_220:
[----:B------:R-:W-:Y:S05]  /*6f30*/  BSYNC B1 ;  /* 0x0000000000017941 */ /* 0x000fea0003800000 */
.L_x_219:
        /* <DEDUP_REMOVED lines=14> */
.L_x_222:
[----:B------:R-:W-:Y:S05]  /*7020*/  BSYNC B1 ;  /* 0x0000000000017941 */ /* 0x000fea0003800000 */
.L_x_221:
        /* <DEDUP_REMOVED lines=11> */
.L_x_224:
[----:B------:R-:W-:Y:S05]  /*70e0*/  BSYNC B1 ;  /* 0x0000000000017941 */ /* 0x000fea0003800000 */
.L_x_223:
        /* <DEDUP_REMOVED lines=11> */
.L_x_226:
[----:B------:R-:W-:Y:S05]  /*71a0*/  BSYNC B1 ;  /* 0x0000000000017941 */ /* 0x000fea0003800000 */
.L_x_225:
        /* <DEDUP_REMOVED lines=10> */
.L_x_228:
[----:B------:R-:W-:Y:S05]  /*7250*/  BSYNC B1 ;  /* 0x0000000000017941 */ /* 0x000fea0003800000 */
.L_x_227:
        /* <DEDUP_REMOVED lines=14> */
.L_x_230:
[----:B------:R-:W-:Y:S05]  /*7340*/  BSYNC B1 ;  /* 0x0000000000017941 */ /* 0x000fea0003800000 */
.L_x_229:
        /* <DEDUP_REMOVED lines=11> */
.L_x_232:
[----:B------:R-:W-:Y:S05]  /*7400*/  BSYNC B1 ;  /* 0x0000000000017941 */ /* 0x000fea0003800000 */
.L_x_231:
        /* <DEDUP_REMOVED lines=11> */
.L_x_234:
[----:B------:R-:W-:Y:S05]  /*74c0*/  BSYNC B1 ;  /* 0x0000000000017941 */ /* 0x000fea0003800000 */
.L_x_233:
        /* <DEDUP_REMOVED lines=10> */
.L_x_236:
[----:B------:R-:W-:Y:S05]  /*7570*/  BSYNC B1 ;  /* 0x0000000000017941 */ /* 0x000fea0003800000 */
.L_x_235:
        /* <DEDUP_REMOVED lines=14> */
.L_x_238:
[----:B------:R-:W-:Y:S05]  /*7660*/  BSYNC B1 ;  /* 0x0000000000017941 */ /* 0x000fea0003800000 */
.L_x_237:
        /* <DEDUP_REMOVED lines=11> */
.L_x_240:
[----:B------:R-:W-:Y:S05]  /*7720*/  BSYNC B1 ;  /* 0x0000000000017941 */ /* 0x000fea0003800000 */
.L_x_239:
        /* <DEDUP_REMOVED lines=11> */
.L_x_242:
[----:B------:R-:W-:Y:S05]  /*77e0*/  BSYNC B1 ;  /* 0x0000000000017941 */ /* 0x000fea0003800000 */
.L_x_241:
        /* <DEDUP_REMOVED lines=10> */
.L_x_244:
[----:B------:R-:W-:Y:S05]  /*7890*/  BSYNC B1 ;  /* 0x0000000000017941 */ /* 0x000fea0003800000 */
.L_x_243:
        /* <DEDUP_REMOVED lines=14> */
.L_x_246:
[----:B------:R-:W-:Y:S05]  /*7980*/  BSYNC B1 ;  /* 0x0000000000017941 */ /* 0x000fea0003800000 */
.L_x_245:
        /* <DEDUP_REMOVED lines=11> */
.L_x_248:
[----:B------:R-:W-:Y:S05]  /*7a40*/  BSYNC B1 ;  /* 0x0000000000017941 */ /* 0x000fea0003800000 */
.L_x_247:
        /* <DEDUP_REMOVED lines=11> */
.L_x_250:
[----:B------:R-:W-:Y:S05]  /*7b00*/  BSYNC B1 ;  /* 0x0000000000017941 */ /* 0x000fea0003800000 */
.L_x_249:
        /* <DEDUP_REMOVED lines=10> */
.L_x_252:
[----:B------:R-:W-:Y:S05]  /*7bb0*/  BSYNC B1 ;  /* 0x0000000000017941 */ /* 0x000fea0003800000 */
.L_x_251:
        /* <DEDUP_REMOVED lines=14> */
.L_x_254:
[----:B------:R-:W-:Y:S05]  /*7ca0*/  BSYNC B1 ;  /* 0x0000000000017941 */ /* 0x000fea0003800000 */
.L_x_253:
        /* <DEDUP_REMOVED lines=11> */
.L_x_256:
[----:B------:R-:W-:Y:S05]  /*7d60*/  BSYNC B1 ;  /* 0x0000000000017941 */ /* 0x000fea0003800000 */
.L_x_255:
        /* <DEDUP_REMOVED lines=11> */
.L_x_258:
[----:B------:R-:W-:Y:S05]  /*7e20*/  BSYNC B1 ;  /* 0x0000000000017941 */ /* 0x000fea0003800000 */
.L_x_257:
        /* <DEDUP_REMOVED lines=10> */
.L_x_260:
[----:B------:R-:W-:Y:S05]  /*7ed0*/  BSYNC B1 ;  /* 0x0000000000017941 */ /* 0x000fea0003800000 */
.L_x_259:
        /* <DEDUP_REMOVED lines=14> */
.L_x_262:
[----:B------:R-:W-:Y:S05]  /*7fc0*/  BSYNC B1 ;  /* 0x0000000000017941 */ /* 0x000fea0003800000 */
.L_x_261:
[----:B0----5:R-:W-:Y:S01]  /*7fd0*/  IMAD R20, R165, R10, RZ ;  /* 0x0000000aa5147224 */ /* 0x021fe200078e02ff */
[----:B------:R-:W-:Y:S01]  /*7fe0*/  ISETP.GT.AND P2, PT, R164, RZ, P1 ;  /* 0x000000ffa400720c */ /* 0x000fe20000f44270 */
        /* <DEDUP_REMOVED lines=8> */
.L_x_264:
[----:B------:R-:W-:Y:S05]  /*8070*/  BSYNC B1 ;  /* 0x0000000000017941 */ /* 0x000fea0003800000 */
.L_x_263:
[----:B------:R-:W-:Y:S01]  /*8080*/  IADD3 R20, P5, R34, R4, RZ ;  /* 0x0000000422147210 */ /* 0x000fe20007fbe0ff */
[----:B----45:R-:W-:Y:S01]  /*8090*/  IMAD R30, R165, R10, RZ ;  /* 0x0000000aa51e7224 */ /* 0x030fe200078e02ff */
[----:B------:R-:W-:Y:S01]  /*80a0*/  ISETP.GT.AND P4, PT, R164, 0x8, P4 ;  /* 0x00000008a400780c */ /* 0x000fe20002784270 */
[----:B------:R-:W-:Y:S01]  /*80b0*/  BSSY B1, `(.L_x_265) ;  /* 0x000000a000017945 */ /* 0x000fe20003800000 */
[----:B------:R-:W-:Y:S01]  /*80c0*/  IADD3 R26, P6, R26, UR8, RZ ;  /* 0x000000081a1a7c10 */ /* 0x000fe2000ffde0ff */
[----:B------:R-:W-:Y:S01]  /*80d0*/  IMAD R145, R145, R11, R30 ;  /* 0x0000000b91917224 */ /* 0x000fe200078e021e */
[----:B------:R-:W-:Y:S01]  /*80e0*/  ISETP.GT.AND P0, PT, R5, 0xf8, PT ;  /* 0x000000f80500780c */ /* 0x000fe20003f04270 */
[----:B0-----:R-:W-:Y:S01]  /*80f0*/  IMAD.X R21, R35, 0x1, R6, P5 ;  /* 0x0000000123157824 */ /* 0x001fe200028e0606 */
[----:B------:R-:W-:Y:S02]  /*8100*/  IADD3 R30, P5, R32, R19, RZ ;  /* 0x00000013201e7210 */ /* 0x000fe40007fbe0ff */
[----:B------:R-:W-:-:S02]  /*8110*/  IADD3.X R27, R27, UR9, RZ, P6, !PT ;  /* 0x000000091b1b7c10 */ /* 0x000fc4000b7fe4ff */
[----:B------:R0:W-:Y:S03]  /*8120*/  @P2 STG.E desc[UR16][R20.64], R145 ;  /* 0x0000009114002986 */ /* 0x0001e6000c101910 */
[----:B------:R-:W-:Y:S06]  /*8130*/  @!P4 BRA `(.L_x_266) ;  /* 0x000000000004c947 */ /* 0x000fec0003800000 */
[----:B------:R4:W5:Y:S02]  /*8140*/  LDG.E.LTC128B R165, desc[UR16][R26.64] ;  /* 0x000000101aa57981 */ /* 0x000964000c1e1920 */
.L_x_266:
[----:B------:R-:W-:Y:S05]  /*8150*/  BSYNC B1 ;  /* 0x0000000000017941 */ /* 0x000fea0003800000 */
.L_x_265:
[----:B----45:R-:W-:Y:S01]  /*8160*/  IMAD R26, R165, R10, RZ ;  /* 0x0000000aa51a7224 */ /* 0x030fe200078e02ff */
[----:B------:R-:W-:Y:S01]  /*8170*/  ISETP.GT.AND P2, PT, R5, 0xf9, PT ;  /* 0x000000f90500780c */ /* 0x000fe20003f44270 */
[----:B------:R-:W-:Y:S01]  /*8180*/  IMAD.X R31, R33, 0x1, R18, P5 ;  /* 0x00000001211f7824 */ /* 0x000fe200028e0612 */
[----:B------:R-:W-:Y:S01]  /*8190*/  ISETP.GT.AND P1, PT, R164, 0x8, P1 ;  /* 0x00000008a400780c */ /* 0x000fe20000f24270 */
[----:B------:R-:W-:Y:S01]  /*81a0*/  IMAD R5, R146, R11, R26 ;  /* 0x0000000b92057224 */ /* 0x000fe200078e021a */
[----:B------:R-:W-:Y:S01]  /*81b0*/  IADD3 R24, P5, R24, UR8, RZ ;  /* 0x0000000818187c10 */ /* 0x000fe2000ffbe0ff */
[----:B------:R-:W-:Y:S03]  /*81c0*/  BSSY B1, `(.L_x_267) ;  /* 0x0000005000017945 */ /* 0x000fe60003800000 */
[----:B------:R4:W-:Y:S01]  /*81d0*/  @P4 STG.E desc[UR16][R30.64], R5 ;  /* 0x000000051e004986 */ /* 0x0009e2000c101910 */
[----:B------:R-:W-:-:S06]  /*81e0*/  IADD3.X R25, R25, UR9, RZ, P5, !PT ;  /* 0x0000000919197c10 */ /* 0x000fcc000affe4ff */
[----:B------:R-:W-:Y:S05]  /*81f0*/  @!P1 BRA `(.L_x_268) ;  /* 0x0000000000049947 */ /* 0x000fea0003800000 */
[----:B------:R0:W5:Y:S02]  /*8200*/  LDG.E.LTC128B R165, desc[UR16][R24.64] ;  /* 0x0000001018a57981 */ /* 0x000164000c1e1920 */
.L_x_268:
[----:B------:R-:W-:Y:S05]  /*8210*/  BSYNC B1 ;  /* 0x0000000000017941 */ /* 0x000fea0003800000 */
.L_x_267:
[----:B0-----:R-:W-:Y:S01]  /*8220*/  IADD3 R24, P6, R34, R19, RZ ;  /* 0x0000001322187210 */ /* 0x001fe20007fde0ff */
[----:B----45:R-:W-:Y:S01]  /*8230*/  IMAD R30, R165, R10, RZ ;  /* 0x0000000aa51e7224 */ /* 0x030fe200078e02ff */
[----:B------:R-:W-:Y:S01]  /*8240*/  ISETP.GT.AND P4, PT, R164, RZ, P0 ;  /* 0x000000ffa400720c */ /* 0x000fe20000784270 */
[----:B------:R-:W-:Y:S01]  /*8250*/  BSSY B1, `(.L_x_269) ;  /* 0x0000009000017945 */ /* 0x000fe20003800000 */
[----:B------:R-:W-:Y:S01]  /*8260*/  IADD3 R26, P5, R28, R4, RZ ;  /* 0x000000041c1a7210 */ /* 0x000fe20007fbe0ff */
[----:B------:R-:W-:Y:S02]  /*8270*/  IMAD.X R25, R35, 0x1, R18, P6 ;  /* 0x0000000123197824 */ /* 0x000fe400030e0612 */
[----:B------:R-:W-:-:S05]  /*8280*/  IMAD R147, R147, R11, R30 ;  /* 0x0000000b93937224 */ /* 0x000fca00078e021e */
[----:B------:R0:W-:Y:S03]  /*8290*/  @P1 STG.E desc[UR16][R24.64], R147 ;  /* 0x0000009318001986 */ /* 0x0001e6000c101910 */
[----:B------:R-:W-:Y:S05]  /*82a0*/  @!P4 BRA `(.L_x_270) ;  /* 0x00000000000cc947 */ /* 0x000fea0003800000 */
[----:B0-----:R-:W-:-:S04]  /*82b0*/  IADD3 R24, P1, R22, UR10, RZ ;  /* 0x0000000a16187c10 */ /* 0x001fc8000ff3e0ff */
[----:B------:R-:W-:-:S05]  /*82c0*/  IADD3.X R25, R23, UR11, RZ, P1, !PT ;  /* 0x0000000b17197c10 */ /* 0x000fca0008ffe4ff */
[----:B------:R4:W5:Y:S04]  /*82d0*/  LDG.E.LTC128B R165, desc[UR16][R24.64] ;  /* 0x0000001018a57981 */ /* 0x000968000c1e1920 */
.L_x_270:
[----:B------:R-:W-:Y:S05]  /*82e0*/  BSYNC B1 ;  /* 0x0000000000017941 */ /* 0x000fea0003800000 */
.L_x_269:
[----:B-----5:R-:W-:Y:S01]  /*82f0*/  IMAD R5, R165, R10, RZ ;  /* 0x0000000aa5057224 */ /* 0x020fe200078e02ff */
[----:B------:R-:W-:Y:S01]  /*8300*/  ISETP.GT.AND P1, PT, R164, RZ, P2 ;  /* 0x000000ffa400720c */ /* 0x000fe20001724270 */
[----:B------:R-:W-:Y:S01]  /*8310*/  IMAD.X R27, R29, 0x1, R6, P5 ;  /* 0x000000011d1b7824 */ /* 0x000fe200028e0606 */
[----:B0---4-:R-:W-:Y:S01]  /*8320*/  IADD3 R24, P5, R20, R4, RZ ;  /* 0x0000000414187210 */ /* 0x011fe20007fbe0ff */
[----:B------:R-:W-:Y:S01]  /*8330*/  IMAD R25, R148, R11, R5 ;  /* 0x0000000b94197224 */ /* 0x000fe200078e0205 */
[----:B------:R-:W-:Y:S01]  /*8340*/  IADD3 R4, P6, R36, UR10, RZ ;  /* 0x0000000a24047c10 */ /* 0x000fe2000ffde0ff */
[----:B------:R-:W-:Y:S03]  /*8350*/  BSSY B1, `(.L_x_271) ;  /* 0x0000005000017945 */ /* 0x000fe60003800000 */
[----:B------:R0:W-:Y:S01]  /*8360*/  @P4 STG.E desc[UR16][R26.64], R25 ;  /* 0x000000191a004986 */ /* 0x0001e2000c101910 */
[----:B------:R-:W-:-:S04]  /*8370*/  IADD3.X R5, R37, UR11, RZ, P6, !PT ;  /* 0x0000000b25057c10 */ /* 0x000fc8000b7fe4ff */
[----:B------:R-:W-:Y:S05]  /*8380*/  @!P1 BRA `(.L_x_272) ;  /* 0x0000000000049947 */ /* 0x000fea0003800000 */
[----:B------:R4:W5:Y:S02]  /*8390*/  LDG.E.LTC128B R165, desc[UR16][R4.64] ;  /* 0x0000001004a57981 */ /* 0x000964000c1e1920 */
.L_x_272:
[----:B------:R-:W-:Y:S05]  /*83a0*/  BSYNC B1 ;  /* 0x0000000000017941 */ /* 0x000fea0003800000 */
.L_x_271:
[----:B----45:R-:W-:Y:S01]  /*83b0*/  IMAD R4, R165, R10, RZ ;  /* 0x0000000aa5047224 */ /* 0x030fe200078e02ff */
[----:B------:R-:W-:Y:S01]  /*83c0*/  ISETP.GT.AND P0, PT, R164, 0x8, P0 ;  /* 0x00000008a400780c */ /* 0x000fe20000704270 */
[----:B0-----:R-:W-:Y:S01]  /*83d0*/  IMAD.X R25, R21, 0x1, R6, P5 ;  /* 0x0000000115197824 */ /* 0x001fe200028e0606 */
        /* <DEDUP_REMOVED lines=8> */
.L_x_274:
[----:B------:R-:W-:Y:S05]  /*8460*/  BSYNC B1 ;  /* 0x0000000000017941 */ /* 0x000fea0003800000 */
.L_x_273:
[----:B------:R-:W-:Y:S01]  /*8470*/  ISETP.GT.AND P2, PT, R164, 0x8, P2 ;  /* 0x00000008a400780c */ /* 0x000fe20001744270 */
[----:B----45:R-:W-:Y:S01]  /*8480*/  IMAD R4, R165, R10, RZ ;  /* 0x0000000aa5047224 */ /* 0x030fe200078e02ff */
[----:B------:R-:W-:Y:S01]  /*8490*/  BSSY B1, `(.L_x_275) ;  /* 0x0000008000017945 */ /* 0x000fe20003800000 */
[----:B------:R-:W-:Y:S02]  /*84a0*/  IMAD.X R27, R29, 0x1, R18, P5 ;  /* 0x000000011d1b7824 */ /* 0x000fe400028e0612 */
[----:B---3--:R-:W-:-:S05]  /*84b0*/  IMAD R23, R150, R11, R4 ;  /* 0x0000000b96177224 */ /* 0x008fca00078e0204 */
[----:B------:R3:W-:Y:S01]  /*84c0*/  @P0 STG.E desc[UR16][R26.64], R23 ;  /* 0x000000171a000986 */ /* 0x0007e2000c101910 */
[----:B------:R-:W-:-:S04]  /*84d0*/  IADD3 R4, P0, R36, UR8, RZ ;  /* 0x0000000824047c10 */ /* 0x000fc8000ff1e0ff */
[----:B------:R-:W-:Y:S01]  /*84e0*/  IADD3.X R5, R37, UR9, RZ, P0, !PT ;  /* 0x0000000925057c10 */ /* 0x000fe200087fe4ff */
[----:B------:R-:W-:Y:S08]  /*84f0*/  @!P2 BRA `(.L_x_276) ;  /* 0x000000000004a947 */ /* 0x000ff00003800000 */
[----:B------:R4:W5:Y:S02]  /*8500*/  LDG.E.LTC128B R165, desc[UR16][R4.64] ;  /* 0x0000001004a57981 */ /* 0x000964000c1e1920 */
.L_x_276:
[----:B------:R-:W-:Y:S05]  /*8510*/  BSYNC B1 ;  /* 0x0000000000017941 */ /* 0x000fea0003800000 */
.L_x_275:
[----:B------:R-:W-:Y:S05]  /*8520*/  @!P2 BRA `(.L_x_277) ;  /* 0x0000002c0014a947 */ /* 0x000fea0003800000 */
[----:B----4-:R-:W-:Y:S01]  /*8530*/  IADD3 R4, P0, R20, R19, RZ ;  /* 0x0000001314047210 */ /* 0x010fe20007f1e0ff */
[----:B-----5:R-:W-:-:S04]  /*8540*/  IMAD R6, R165, R10, RZ ;  /* 0x0000000aa5067224 */ /* 0x020fc800078e02ff */
[----:B------:R-:W-:Y:S02]  /*8550*/  IMAD.X R5, R21, 0x1, R18, P0 ;  /* 0x0000000115057824 */ /* 0x000fe400000e0612 */
[----:B------:R-:W-:-:S05]  /*8560*/  IMAD R151, R151, R11, R6 ;  /* 0x0000000b97977224 */ /* 0x000fca00078e0206 */
[----:B------:R4:W-:Y:S01]  /*8570*/  STG.E desc[UR16][R4.64], R151 ;  /* 0x0000009704007986 */ /* 0x0009e2000c101910 */
[----:B------:R-:W-:Y:S05]  /*8580*/  BRA `(.L_x_277) ;  /* 0x0000002800fc7947 */ /* 0x000fea0003800000 */
.L_x_26:
[----:B------:R-:W-:Y:S01]  /*8590*/  ULDC.64 UR8, c[0x0][0x6c0] ;  /* 0x0001b00000087ab9 */ /* 0x000fe20000000a00 */
[----:B------:R-:W-:Y:S01]  /*85a0*/  ISETP.GT.AND P2, PT, R5, 0x1, PT ;  /* 0x000000010500780c */ /* 0x000fe20003f44270 */
[-C--:B------:R-:W-:Y:S01]  /*85b0*/  IMAD R153, R24, R11.reuse, RZ ;  /* 0x0000000b18997224 */ /* 0x080fe200078e02ff */
[----:B------:R-:W-:Y:S01]  /*85c0*/  LEA R20, P0, R168, UR8, 0x2 ;  /* 0x00000008a8147c11 */ /* 0x000fe2000f8010ff */
[-C--:B------:R-:W-:Y:S01]  /*85d0*/  IMAD R155, R25, R11.reuse, RZ ;  /* 0x0000000b199b7224 */ /* 0x080fe200078e02ff */
[----:B------:R-:W-:Y:S01]  /*85e0*/  ISETP.GT.AND P4, PT, R164, RZ, P2 ;  /* 0x000000ffa400720c */ /* 0x000fe20001784270 */
[----:B------:R-:W-:Y:S01]  /*85f0*/  IMAD.SHL.U32 R6, R18, 0x20, RZ ;  /* 0x0000002012067824 */ /* 0x000fe200078e00ff */
[----:B------:R-:W-:Y:S01]  /*8600*/  LEA.HI.X R21, R168, UR9, R159, 0x2, P0 ;  /* 0x00000009a8157c11 */ /* 0x000fe200080f149f */
[-C--:B------:R-:W-:Y:S01]  /*8610*/  IMAD R157, R26, R11.reuse, RZ ;  /* 0x0000000b1a9d7224 */ /* 0x080fe200078e02ff */
[----:B------:R-:W-:Y:S01]  /*8620*/  ISETP.GT.AND P1, PT, R164, 0x8, P1 ;  /* 0x00000008a400780c */ /* 0x000fe20000f24270 */
[-C--:B------:R-:W-:Y:S01]  /*8630*/  IMAD R159, R28, R11.reuse, RZ ;  /* 0x0000000b1c9f7224 */ /* 0x080fe200078e02ff */
[----:B------:R-:W-:Y:S01]  /*8640*/  ISETP.GT.AND P0, PT, R5, 0x8, PT ;  /* 0x000000080500780c */ /* 0x000fe20003f04270 */
[----:B------:R0:W-:Y:S01]  /*8650*/  @P5 STG.E desc[UR16][R20.64], R153 ;  /* 0x0000009914005986 */ /* 0x0001e2000c101910 */
[----:B------:R-:W-:Y:S01]  /*8660*/  LEA R22, P5, R18, R20, 0x2 ;  /* 0x0000001412167211 */ /* 0x000fe200078a10ff */
[-C--:B------:R-:W-:Y:S01]  /*8670*/  IMAD R33, R33, R11.reuse, RZ ;  /* 0x0000000b21217224 */ /* 0x080fe200078e02ff */
[----:B------:R-:W-:Y:S01]  /*8680*/  ISETP.GT.AND P2, PT, R164, 0x8, P2 ;  /* 0x00000008a400780c */ /* 0x000fe20001744270 */
[----:B------:R-:W-:Y:S01]  /*8690*/  IMAD R35, R35, R11, RZ ;  /* 0x0000000b23237224 */ /* 0x000fe200078e02ff */
[C-C-:B------:R-:W-:Y:S01]  /*86a0*/  LEA.HI.X R23, R18.reuse, R21, R19.reuse, 0x2, P5 ;  /* 0x0000001512177211 */ /* 0x140fe200028f1413 */
[-C--:B------:R-:W-:Y:S01]  /*86b0*/  IMAD R37, R37, R11.reuse, RZ ;  /* 0x0000000b25257224 */ /* 0x080fe200078e02ff */
[----:B------:R-:W-:Y:S01]  /*86c0*/  SHF.L.U64.HI R4, R18, 0x5, R19 ;  /* 0x0000000512047819 */ /* 0x000fe20000010213 */
[-C--:B------:R-:W-:Y:S01]  /*86d0*/  IMAD R39, R39, R11.reuse, RZ ;  /* 0x0000000b27277224 */ /* 0x080fe200078e02ff */
[----:B------:R-:W-:Y:S01]  /*86e0*/  ISETP.GT.AND P5, PT, R164, RZ, P0 ;  /* 0x000000ffa400720c */ /* 0x000fe200007a4270 */
[----:B------:R1:W-:Y:S01]  /*86f0*/  @P4 STG.E desc[UR16][R22.64], R155 ;  /* 0x0000009b16004986 */ /* 0x0003e2000c101910 */
[-C--:B------:R-:W-:Y:S01]  /*8700*/  IADD3 R24, P4, R20, R6.reuse, RZ ;  /* 0x0000000614187210 */ /* 0x080fe20007f9e0ff */
[-C--:B0-----:R-:W-:Y:S01]  /*8710*/  IMAD R153, R27, R11.reuse, RZ ;  /* 0x0000000b1b997224 */ /* 0x081fe200078e02ff */
[-C--:B------:R-:W-:Y:S01]  /*8720*/  IADD3 R26, P6, R22, R6.reuse, RZ ;  /* 0x00000006161a7210 */ /* 0x080fe20007fde0ff */
[----:B------:R0:W-:Y:S01]  /*8730*/  @P1 STG.E desc[UR16][R20.64+0x20], R157 ;  /* 0x0000209d14001986 */ /* 0x0001e2000c101910 */
[----:B------:R-:W-:Y:S01]  /*8740*/  ISETP.GT.AND P1, PT, R5, 0x9, PT ;  /* 0x000000090500780c */ /* 0x000fe20003f24270 */
[--C-:B------:R-:W-:Y:S01]  /*8750*/  IMAD.X R25, R21, 0x1, R4.reuse, P4 ;  /* 0x0000000115197824 */ /* 0x100fe200020e0604 */
[C---:B------:R-:W-:Y:S01]  /*8760*/  ISETP.GT.AND P0, PT, R164.reuse, 0x8, P0 ;  /* 0x00000008a400780c */ /* 0x040fe20000704270 */
[----:B------:R2:W-:Y:S01]  /*8770*/  @P2 STG.E desc[UR16][R22.64+0x20], R153 ;  /* 0x0000209916002986 */ /* 0x0005e2000c101910 */
[----:B------:R-:W-:Y:S01]  /*8780*/  ISETP.GT.AND P4, PT, R164, RZ, P1 ;  /* 0x000000ffa400720c */ /* 0x000fe20000f84270 */
[--C-:B------:R-:W-:Y:S01]  /*8790*/  IMAD.X R27, R23, 0x1, R4.reuse, P6 ;  /* 0x00000001171b7824 */ /* 0x100fe200030e0604 */
[----:B------:R-:W-:Y:S01]  /*87a0*/  IADD3 R19, P2, R6, 0x20, RZ ;  /* 0x0000002006137810 */ /* 0x000fe20007f5e0ff */
[----:B------:R3:W-:Y:S01]  /*87b0*/  @P5 STG.E desc[UR16][R24.64], R159 ;  /* 0x0000009f18005986 */ /* 0x0007e2000c101910 */
[-C--:B-1----:R-:W-:Y:S01]  /*87c0*/  IMAD R155, R29, R11.reuse, RZ ;  /* 0x0000000b1d9b7224 */ /* 0x082fe200078e02ff */
[----:B------:R-:W-:Y:S01]  /*87d0*/  ISETP.GT.AND P1, PT, R164, 0x8, P1 ;  /* 0x00000008a400780c */ /* 0x000fe20000f24270 */
[----:B------:R-:W-:Y:S01]  /*87e0*/  IMAD R41, R41, R11, RZ ;  /* 0x0000000b29297224 */ /* 0x000fe200078e02ff */
[----:B0-----:R-:W-:Y:S01]  /*87f0*/  IADD3 R20, P5, R20, R19, RZ ;  /* 0x0000001314147210 */ /* 0x001fe20007fbe0ff */
[----:B------:R-:W-:Y:S01]  /*8800*/  IMAD.X R18, RZ, RZ, R4, P2 ;  /* 0x000000ffff127224 */ /* 0x000fe200010e0604 */
[----:B------:R-:W-:Y:S01]  /*8810*/  ISETP.GT.AND P2, PT, R5, 0x10, PT ;  /* 0x000000100500780c */ /* 0x000fe20003f44270 */
[----:B------:R-:W-:Y:S01]  /*8820*/  IMAD R157, R30, R11, RZ ;  /* 0x0000000b1e9d7224 */ /* 0x000fe200078e02ff */
[----:B------:R-:W-:Y:S01]  /*8830*/  IADD3 R28, P6, R24, R6, RZ ;  /* 0x00000006181c7210 */ /* 0x000fe20007fde0ff */
[--C-:B------:R-:W-:Y:S01]  /*8840*/  IMAD.X R21, R21, 0x1, R18.reuse, P5 ;  /* 0x0000000115157824 */ /* 0x100fe200028e0612 */
[----:B------:R0:W-:Y:S01]  /*8850*/  @P4 STG.E desc[UR16][R26.64], R155 ;  /* 0x0000009b1a004986 */ /* 0x0001e2000c101910 */
[----:B--2---:R-:W-:Y:S01]  /*8860*/  IADD3 R22, P4, R22, R19, RZ ;  /* 0x0000001316167210 */ /* 0x004fe20007f9e0ff */
[----:B------:R-:W-:Y:S01]  /*8870*/  IMAD R153, R31, R11, RZ ;  /* 0x0000000b1f997224 */ /* 0x000fe200078e02ff */
[----:B------:R-:W-:Y:S01]  /*8880*/  ISETP.GT.AND P5, PT, R164, RZ, P2 ;  /* 0x000000ffa400720c */ /* 0x000fe200017a4270 */
[----:B------:R1:W-:Y:S01]  /*8890*/  @P0 STG.E desc[UR16][R20.64], R157 ;  /* 0x0000009d14000986 */ /* 0x0003e2000c101910 */
[----:B------:R-:W-:Y:S01]  /*88a0*/  ISETP.GT.AND P0, PT, R5, 0x11, PT ;  /* 0x000000110500780c */ /* 0x000fe20003f04270 */
[----:B------:R-:W-:-:S02]  /*88b0*/  IMAD.X R23, R23, 0x1, R18, P4 ;  /* 0x0000000117177824 */ /* 0x000fc400020e0612 */
[-C--:B---3--:R-:W-:Y:S01]  /*88c0*/  IMAD R159, R32, R11.reuse, RZ ;  /* 0x0000000b209f7224 */ /* 0x088fe200078e02ff */
[C---:B------:R-:W-:Y:S01]  /*88d0*/  ISETP.GT.AND P4, PT, R164.reuse, RZ, P0 ;  /* 0x000000ffa400720c */ /* 0x040fe20000784270 */
[--C-:B------:R-:W-:Y:S01]  /*88e0*/  IMAD.X R29, R25, 0x1, R4.reuse, P6 ;  /* 0x00000001191d7824 */ /* 0x100fe200030e0604 */
[----:B------:R2:W-:Y:S01]  /*88f0*/  @P1 STG.E desc[UR16][R22.64], R153 ;  /* 0x0000009916001986 */ /* 0x0005e2000c101910 */
[----:B------:R-:W-:Y:S01]  /*8900*/  ISETP.GT.AND P1, PT, R164, 0x8, P2 ;  /* 0x00000008a400780c */ /* 0x000fe20001724270 */
[-C--:B0-----:R-:W-:Y:S01]  /*8910*/  IMAD R155, R34, R11.reuse, RZ ;  /* 0x0000000b229b7224 */ /* 0x081fe200078e02ff */
[-C--:B------:R-:W-:Y:S01]  /*8920*/  IADD3 R30, P2, R26, R6.reuse, RZ ;  /* 0x000000061a1e7210 */ /* 0x080fe20007f5e0ff */
[----:B------:R-:W-:Y:S01]  /*8930*/  IMAD R43, R43, R11, RZ ;  /* 0x0000000b2b2b7224 */ /* 0x000fe200078e02ff */
[----:B------:R-:W-:Y:S01]  /*8940*/  @P5 STG.E desc[UR16][R28.64], R159 ;  /* 0x0000009f1c005986 */ /* 0x000fe2000c101910 */
[----:B-1----:R-:W-:Y:S01]  /*8950*/  IADD3 R20, P5, R24, R19, RZ ;  /* 0x0000001318147210 */ /* 0x002fe20007fbe0ff */
[-C--:B------:R-:W-:Y:S01]  /*8960*/  IMAD R45, R45, R11.reuse, RZ ;  /* 0x0000000b2d2d7224 */ /* 0x080fe200078e02ff */
[----:B------:R-:W-:Y:S01]  /*8970*/  ISETP.GT.AND P0, PT, R164, 0x8, P0 ;  /* 0x00000008a400780c */ /* 0x000fe20000704270 */
[----:B------:R-:W-:Y:S01]  /*8980*/  IMAD.X R31, R27, 0x1, R4, P2 ;  /* 0x000000011b1f7824 */ /* 0x000fe200010e0604 */
[----:B------:R-:W-:Y:S01]  /*8990*/  ISETP.GT.AND P2, PT, R5, 0x18, PT ;  /* 0x000000180500780c */ /* 0x000fe20003f44270 */
[--C-:B------:R-:W-:Y:S01]  /*89a0*/  IMAD.X R21, R25, 0x1, R18.reuse, P5 ;  /* 0x0000000119157824 */ /* 0x100fe200028e0612 */
[----:B------:R-:W-:Y:S01]  /*89b0*/  IADD3 R24, P6, R28, R6, RZ ;  /* 0x000000061c187210 */ /* 0x000fe20007fde0ff */
[----:B--2---:R-:W-:Y:S01]  /*89c0*/  IMAD R153, R36, R11, RZ ;  /* 0x0000000b24997224 */ /* 0x004fe200078e02ff */
[----:B------:R0:W-:Y:S01]  /*89d0*/  @P4 STG.E desc[UR16][R30.64], R33 ;  /* 0x000000211e004986 */ /* 0x0001e2000c101910 */
[----:B------:R-:W-:Y:S01]  /*89e0*/  IADD3 R22, P4, R26, R19, RZ ;  /* 0x000000131a167210 */ /* 0x000fe20007f9e0ff */
[----:B------:R-:W-:Y:S01]  /*89f0*/  IMAD R47, R47, R11, RZ ;  /* 0x0000000b2f2f7224 */ /* 0x000fe200078e02ff */
[----:B------:R-:W-:Y:S01]  /*8a00*/  ISETP.GT.AND P5, PT, R164, RZ, P2 ;  /* 0x000000ffa400720c */ /* 0x000fe200017a4270 */
[----:B------:R1:W-:Y:S01]  /*8a10*/  @P1 STG.E desc[UR16][R20.64], R155 ;  /* 0x0000009b14001986 */ /* 0x0003e2000c101910 */
[----:B------:R-:W-:Y:S01]  /*8a20*/  ISETP.GT.AND P1, PT, R5, 0x19, PT ;  /* 0x000000190500780c */ /* 0x000fe20003f24270 */
[----:B------:R-:W-:-:S02]  /*8a30*/  IMAD.X R23, R27, 0x1, R18, P4 ;  /* 0x000000011b177824 */ /* 0x000fc400020e0612 */
[--C-:B------:R-:W-:Y:S01]  /*8a40*/  IMAD.X R25, R29, 0x1, R4.reuse, P6 ;  /* 0x000000011d197824 */ /* 0x100fe200030e0604 */
[C---:B------:R-:W-:Y:S01]  /*8a50*/  ISETP.GT.AND P4, PT, R164.reuse, RZ, P1 ;  /* 0x000000ffa400720c */ /* 0x040fe20000f84270 */
[-C--:B------:R-:W-:Y:S01]  /*8a60*/  IMAD R49, R49, R11.reuse, RZ ;  /* 0x0000000b31317224 */ /* 0x080fe200078e02ff */
        /* <DEDUP_REMOVED lines=14> */
[----:B------:R-:W-:Y:S01]  /*8b50*/  @P4 STG.E desc[UR16][R26.64], R37 ;  /* 0x000000251a004986 */ /* 0x000fe2000c101910 */
        /* <DEDUP_REMOVED lines=11> */
[-C--:B------:R-:W-:Y:S01]  /*8c10*/  IMAD R59, R59, R11.reuse, RZ ;  /* 0x0000000b3b3b7224 */ /* 0x080fe200078e02ff */
[-C--:B------:R-:W-:Y:S01]  /*8c20*/  IADD3 R30, P2, R26, R6.reuse, RZ ;  /* 0x000000061a1e7210 */ /* 0x080fe20007f5e0ff */
[----:B------:R-:W-:Y:S01]  /*8c30*/  IMAD R61, R61, R11, RZ ;  /* 0x0000000b3d3d7224 */ /* 0x000fe200078e02ff */
[----:B------:R2:W-:Y:S01]  /*8c40*/  @P5 STG.E desc[UR16][R28.64], R35 ;  /* 0x000000231c005986 */ /* 0x0005e2000c101910 */
[----:B0-----:R-:W-:Y:S01]  /*8c50*/  IADD3 R20, P5, R24, R19, RZ ;  /* 0x0000001318147210 */ /* 0x001fe20007fbe0ff */
[-C--:B------:R-:W-:Y:S01]  /*8c60*/  IMAD R33, R42, R11.reuse, RZ ;  /* 0x0000000b2a217224 */ /* 0x080fe200078e02ff */
[----:B------:R-:W-:Y:S01]  /*8c70*/  ISETP.GT.AND P0, PT, R164, 0x8, P0 ;  /* 0x00000008a400780c */ /* 0x000fe20000704270 */
[----:B------:R-:W-:Y:S01]  /*8c80*/  IMAD.X R31, R27, 0x1, R4, P2 ;  /* 0x000000011b1f7824 */ /* 0x000fe200010e0604 */
[----:B------:R-:W-:Y:S01]  /*8c90*/  ISETP.GT.AND P2, PT, R5, 0x28, PT ;  /* 0x000000280500780c */ /* 0x000fe20003f44270 */
[--C-:B------:R-:W-:Y:S01]  /*8ca0*/  IMAD.X R21, R25, 0x1, R18.reuse, P5 ;  /* 0x0000000119157824 */ /* 0x100fe200028e0612 */
[----:B------:R-:W-:Y:S01]  /*8cb0*/  IADD3 R24, P6, R28, R6, RZ ;  /* 0x000000061c187210 */ /* 0x000fe20007fde0ff */
[----:B------:R-:W-:Y:S01]  /*8cc0*/  IMAD R63, R63, R11, RZ ;  /* 0x0000000b3f3f7224 */ /* 0x000fe200078e02ff */
[----:B------:R-:W-:Y:S01]  /*8cd0*/  @P4 STG.E desc[UR16][R30.64], R41 ;  /* 0x000000291e004986 */ /* 0x000fe2000c101910 */
[----:B-1----:R-:W-:Y:S01]  /*8ce0*/  IADD3 R22, P4, R26, R19, RZ ;  /* 0x000000131a167210 */ /* 0x002fe20007f9e0ff */
[----:B------:R-:W-:Y:S01]  /*8cf0*/  IMAD R65, R65, R11, RZ ;  /* 0x0000000b41417224 */ /* 0x000fe200078e02ff */
[----:B------:R-:W-:Y:S01]  /*8d00*/  ISETP.GT.AND P5, PT, R164, RZ, P2 ;  /* 0x000000ffa400720c */ /* 0x000fe200017a4270 */
[----:B------:R0:W-:Y:S01]  /*8d10*/  @P1 STG.E desc[UR16][R20.64], R33 ;  /* 0x0000002114001986 */ /* 0x0001e2000c101910 */
[----:B------:R-:W-:Y:S01]  /*8d20*/  ISETP.GT.AND P1, PT, R5, 0x29, PT ;  /* 0x000000290500780c */ /* 0x000fe20003f24270 */
[----:B------:R-:W-:-:S02]  /*8d30*/  IMAD.X R23, R27, 0x1, R18, P4 ;  /* 0x000000011b177824 */ /* 0x000fc400020e0612 */
[-C--:B--2---:R-:W-:Y:S01]  /*8d40*/  IMAD R35, R44, R11.reuse, RZ ;  /* 0x0000000b2c237224 */ /* 0x084fe200078e02ff */
[C---:B------:R-:W-:Y:S01]  /*8d50*/  ISETP.GT.AND P4, PT, R164.reuse, RZ, P1 ;  /* 0x000000ffa400720c */ /* 0x040fe20000f84270 */
[--C-:B------:R-:W-:Y:S01]  /*8d60*/  IMAD.X R25, R29, 0x1, R4.reuse, P6 ;  /* 0x000000011d197824 */ /* 0x100fe200030e0604 */
        /* <DEDUP_REMOVED lines=132> */
[-C--:B------:R-:W-:Y:S01]  /*95b0*/  IADD3 R24, P6, R28, R6.reuse, RZ ;  /* 0x000000061c187210 */ /* 0x080fe20007fde0ff */
[-C--:B------:R-:W-:Y:S01]  /*95c0*/  IMAD R111, R111, R11.reuse, RZ ;  /* 0x0000000b6f6f7224 */ /* 0x080fe200078e02ff */
[----:B------:R-:W-:Y:S01]  /*95d0*/  @P4 STG.E desc[UR16][R30.64], R65 ;  /* 0x000000411e004986 */ /* 0x000fe2000c101910 */
[----:B------:R-:W-:Y:S01]  /*95e0*/  ISETP.GT.AND P5, PT, R164, RZ, P2 ;  /* 0x000000ffa400720c */ /* 0x000fe200017a4270 */
[----:B------:R-:W-:Y:S01]  /*95f0*/  IMAD R113, R113, R11, RZ ;  /* 0x0000000b71717224 */ /* 0x000fe200078e02ff */
[----:B-1----:R-:W-:Y:S01]  /*9600*/  IADD3 R22, P4, R26, R19, RZ ;  /* 0x000000131a167210 */ /* 0x002fe20007f9e0ff */
[----:B------:R0:W-:Y:S01]  /*9610*/  @P1 STG.E desc[UR16][R20.64], R33 ;  /* 0x0000002114001986 */ /* 0x0001e2000c101910 */
[----:B------:R-:W-:Y:S01]  /*9620*/  ISETP.GT.AND P1, PT, R5, 0x59, PT ;  /* 0x000000590500780c */ /* 0x000fe20003f24270 */
[-C--:B--2---:R-:W-:Y:S01]  /*9630*/  IMAD R35, R68, R11.reuse, RZ ;  /* 0x0000000b44237224 */ /* 0x084fe200078e02ff */
[C---:B------:R-:W-:Y:S01]  /*9640*/  ISETP.GT.AND P2, PT, R164.reuse, 0x8, P2 ;  /* 0x00000008a400780c */ /* 0x040fe20001744270 */
[----:B------:R-:W-:Y:S01]  /*9650*/  IMAD.X R23, R27, 0x1, R18, P4 ;  /* 0x000000011b177824 */ /* 0x000fe200020e0612 */
[C---:B------:R-:W-:Y:S01]  /*9660*/  ISETP.GT.AND P4, PT, R164.reuse, RZ, P1 ;  /* 0x000000ffa400720c */ /* 0x040fe20000f84270 */
[----:B------:R-:W-:Y:S01]  /*9670*/  IMAD.X R25, R29, 0x1, R4, P6 ;  /* 0x000000011d197824 */ /* 0x000fe200030e0604 */
[----:B------:R-:W-:Y:S01]  /*9680*/  ISETP.GT.AND P1, PT, R164, 0x8, P1 ;  /* 0x00000008a400780c */ /* 0x000fe20000f24270 */
[-C--:B------:R-:W-:Y:S01]  /*9690*/  IMAD R115, R115, R11.reuse, RZ ;  /* 0x0000000b73737224 */ /* 0x080fe200078e02ff */
[----:B------:R1:W-:Y:S01]  /*96a0*/  @P0 STG.E desc[UR16][R22.64], R67 ;  /* 0x0000004316000986 */ /* 0x0003e2000c101910 */
[----:B------:R-:W-:Y:S01]  /*96b0*/  IADD3 R26, P0, R30, R6, RZ ;  /* 0x000000061e1a7210 */ /* 0x000fe20007f1e0ff */
[----:B------:R-:W-:-:S02]  /*96c0*/  IMAD R117, R117, R11, RZ ;  /* 0x0000000b75757224 */ /* 0x000fc400078e02ff */
[----:B------:R2:W-:Y:S01]  /*96d0*/  @P5 STG.E desc[UR16][R24.64], R35 ;  /* 0x0000002318005986 */ /* 0x0005e2000c101910 */
[----:B0-----:R-:W-:Y:S01]  /*96e0*/  IADD3 R20, P5, R28, R19, RZ ;  /* 0x000000131c147210 */ /* 0x001fe20007fbe0ff */
[----:B------:R-:W-:Y:S01]  /*96f0*/  IMAD.X R27, R31, 0x1, R4, P0 ;  /* 0x000000011f1b7824 */ /* 0x000fe200000e0604 */
[----:B------:R-:W-:Y:S01]  /*9700*/  ISETP.GT.AND P0, PT, R5, 0x60, PT ;  /* 0x000000600500780c */ /* 0x000fe20003f04270 */
[----:B------:R-:W-:Y:S01]  /*9710*/  IMAD R33, R70, R11, RZ ;  /* 0x0000000b46217224 */ /* 0x000fe200078e02ff */
[-C--:B------:R-:W-:Y:S01]  /*9720*/  IADD3 R28, P6, R24, R6.reuse, RZ ;  /* 0x00000006181c7210 */ /* 0x080fe20007fde0ff */
[--C-:B------:R-:W-:Y:S01]  /*9730*/  IMAD.X R21, R29, 0x1, R18.reuse, P5 ;  /* 0x000000011d157824 */ /* 0x100fe200028e0612 */
[----:B------:R-:W-:Y:S01]  /*9740*/  @P4 STG.E desc[UR16][R26.64], R69 ;  /* 0x000000451a004986 */ /* 0x000fe2000c101910 */
[----:B-1----:R-:W-:Y:S01]  /*9750*/  IADD3 R22, P5, R30, R19, RZ ;  /* 0x000000131e167210 */ /* 0x002fe20007fbe0ff */
[-C--:B------:R-:W-:Y:S01]  /*9760*/  IMAD R119, R119, R11.reuse, RZ ;  /* 0x0000000b77777224 */ /* 0x080fe200078e02ff */
[C---:B------:R-:W-:Y:S01]  /*9770*/  ISETP.GT.AND P4, PT, R164.reuse, RZ, P0 ;  /* 0x000000ffa400720c */ /* 0x040fe20000784270 */
[----:B------:R0:W-:Y:S01]  /*9780*/  @P2 STG.E desc[UR16][R20.64], R33 ;  /* 0x0000002114002986 */ /* 0x0001e2000c101910 */
[----:B------:R-:W-:Y:S01]  /*9790*/  ISETP.GT.AND P2, PT, R5, 0x61, PT ;  /* 0x000000610500780c */ /* 0x000fe20003f44270 */
[----:B------:R-:W-:Y:S01]  /*97a0*/  IMAD.X R23, R31, 0x1, R18, P5 ;  /* 0x000000011f177824 */ /* 0x000fe200028e0612 */
[----:B------:R-:W-:Y:S01]  /*97b0*/  ISETP.GT.AND P0, PT, R164, 0x8, P0 ;  /* 0x00000008a400780c */ /* 0x000fe20000704270 */
[-C--:B--2---:R-:W-:Y:S01]  /*97c0*/  IMAD R35, R72, R11.reuse, RZ ;  /* 0x0000000b48237224 */ /* 0x084fe200078e02ff */
[----:B------:R-:W-:Y:S01]  /*97d0*/  ISETP.GT.AND P5, PT, R164, RZ, P2 ;  /* 0x000000ffa400720c */ /* 0x000fe200017a4270 */
[--C-:B------:R-:W-:Y:S01]  /*97e0*/  IMAD.X R29, R25, 0x1, R4.reuse, P6 ;  /* 0x00000001191d7824 */ /* 0x100fe200030e0604 */
[----:B------:R1:W-:Y:S01]  /*97f0*/  @P1 STG.E desc[UR16][R22.64], R71 ;  /* 0x0000004716001986 */ /* 0x0003e2000c101910 */
[-C--:B------:R-:W-:Y:S01]  /*9800*/  IADD3 R30, P1, R26, R6.reuse, RZ ;  /* 0x000000061a1e7210 */ /* 0x080fe20007f3e0ff */
[-C--:B------:R-:W-:Y:S01]  /*9810*/  IMAD R121, R121, R11.reuse, RZ ;  /* 0x0000000b79797224 */ /* 0x080fe200078e02ff */
[----:B------:R-:W-:Y:S01]  /*9820*/  ISETP.GT.AND P2, PT, R164, 0x8, P2 ;  /* 0x00000008a400780c */ /* 0x000fe20001744270 */
[----:B------:R-:W-:Y:S01]  /*9830*/  IMAD R123, R123, R11, RZ ;  /* 0x0000000b7b7b7224 */ /* 0x000fe200078e02ff */
        /* <DEDUP_REMOVED lines=109> */
[----:B------:R-:W-:Y:S01]  /*9f10*/  IMAD.X R25, R29, 0x1, R4, P6 ;  /* 0x000000011d197824 */ /* 0x000fe200030e0604 */
[----:B------:R1:W-:Y:S01]  /*9f20*/  @P0 STG.E desc[UR16][R22.64], R91 ;  /* 0x0000005b16000986 */ /* 0x0003e2000c101910 */
[----:B------:R-:W-:Y:S01]  /*9f30*/  IADD3 R26, P0, R30, R6, RZ ;  /* 0x000000061e1a7210 */ /* 0x000fe20007f1e0ff */
[----:B------:R-:W-:Y:S01]  /*9f40*/  IMAD R151, R151, R11, RZ ;  /* 0x0000000b97977224 */ /* 0x000fe200078e02ff */
[----:B------:R-:W-:-:S02]  /*9f50*/  ISETP.GT.AND P1, PT, R164, 0x8, P1 ;  /* 0x00000008a400780c */ /* 0x000fc40000f24270 */
        /* <DEDUP_REMOVED lines=8> */
[----:B-1----:R-:W-:Y:S02]  /*9fe0*/  IADD3 R22, P5, R30, R19, RZ ;  /* 0x000000131e167210 */ /* 0x002fe40007fbe0ff */
[C---:B------:R-:W-:Y:S01]  /*9ff0*/  ISETP.GT.AND P4, PT, R164.reuse, RZ, P0 ;  /* 0x000000ffa400720c */ /* 0x040fe20000784270 */
[----:B------:R0:W-:Y:S01]  /*a000*/  @P2 STG.E desc[UR16][R20.64], R33 ;  /* 0x0000002114002986 */ /* 0x0001e2000c101910 */
[----:B------:R-:W-:Y:S01]  /*a010*/  ISETP.GT.AND P2, PT, R5, 0x91, PT ;  /* 0x000000910500780c */ /* 0x000fe20003f44270 */
[----:B------:R-:W-:Y:S01]  /*a020*/  IMAD.X R23, R31, 0x1, R18, P5 ;  /* 0x000000011f177824 */ /* 0x000fe200028e0612 */
[----:B------:R-:W-:Y:S01]  /*a030*/  ISETP.GT.AND P0, PT, R164, 0x8, P0 ;  /* 0x00000008a400780c */ /* 0x000fe20000704270 */
[----:B--2---:R-:W-:Y:S01]  /*a040*/  IMAD R35, R96, R11, RZ ;  /* 0x0000000b60237224 */ /* 0x004fe200078e02ff */
[----:B------:R-:W-:Y:S01]  /*a050*/  ISETP.GT.AND P5, PT, R164, RZ, P2 ;  /* 0x000000ffa400720c */ /* 0x000fe200017a4270 */
[----:B------:R-:W-:Y:S01]  /*a060*/  IMAD.X R29, R25, 0x1, R4, P6 ;  /* 0x00000001191d7824 */ /* 0x000fe200030e0604 */
[----:B------:R1:W-:Y:S01]  /*a070*/  @P1 STG.E desc[UR16][R22.64], R95 ;  /* 0x0000005f16001986 */ /* 0x0003e2000c101910 */
[----:B------:R-:W-:-:S02]  /*a080*/  IADD3 R30, P1, R26, R6, RZ ;  /* 0x000000061a1e7210 */ /* 0x000fc40007f3e0ff */
[----:B------:R-:W-:Y:S02]  /*a090*/  ISETP.GT.AND P2, PT, R164, 0x8, P2 ;  /* 0x00000008a400780c */ /* 0x000fe40001744270 */
[----:B------:R2:W-:Y:S01]  /*a0a0*/  @P4 STG.E desc[UR16][R28.64], R35 ;  /* 0x000000231c004986 */ /* 0x0005e2000c101910 */
[----:B0-----:R-:W-:Y:S01]  /*a0b0*/  IADD3 R20, P4, R24, R19, RZ ;  /* 0x0000001318147210 */ /* 0x001fe20007f9e0ff */
[----:B------:R-:W-:Y:S01]  /*a0c0*/  IMAD.X R31, R27, 0x1, R4, P1 ;  /* 0x000000011b1f7824 */ /* 0x000fe200008e0604 */
[----:B------:R-:W-:Y:S01]  /*a0d0*/  ISETP.GT.AND P1, PT, R5, 0x98, PT ;  /* 0x000000980500780c */ /* 0x000fe20003f24270 */
[----:B------:R-:W-:Y:S01]  /*a0e0*/  IMAD R33, R98, R11, RZ ;  /* 0x0000000b62217224 */ /* 0x000fe200078e02ff */
[----:B------:R-:W-:Y:S01]  /*a0f0*/  IADD3 R24, P6, R28, R6, RZ ;  /* 0x000000061c187210 */ /* 0x000fe20007fde0ff */
[----:B------:R-:W-:Y:S01]  /*a100*/  IMAD.X R21, R25, 0x1, R18, P4 ;  /* 0x0000000119157824 */ /* 0x000fe200020e0612 */
[----:B------:R-:W-:Y:S01]  /*a110*/  @P5 STG.E desc[UR16][R30.64], R97 ;  /* 0x000000611e005986 */ /* 0x000fe2000c101910 */
[----:B-1----:R-:W-:-:S02]  /*a120*/  IADD3 R22, P5, R26, R19, RZ ;  /* 0x000000131a167210 */ /* 0x002fc40007fbe0ff */
        /* <DEDUP_REMOVED lines=9> */
[----:B------:R-:W-:Y:S02]  /*a1c0*/  IADD3 R26, P2, R30, R6, RZ ;  /* 0x000000061e1a7210 */ /* 0x000fe40007f5e0ff */
        /* <DEDUP_REMOVED lines=189> */
[----:B------:R-:W-:-:S02]  /*ada0*/  ISETP.GT.AND P4, PT, R164, RZ, P2 ;  /* 0x000000ffa400720c */ /* 0x000fc40001784270 */
        /* <DEDUP_REMOVED lines=8> */
[----:B------:R-:W-:Y:S02]  /*ae30*/  ISETP.GT.AND P1, PT, R164, 0x8, P1 ;  /* 0x00000008a400780c */ /* 0x000fe40000f24270 */
[----:B------:R1:W-:Y:S01]  /*ae40*/  @P0 STG.E desc[UR16][R22.64], R139 ;  /* 0x0000008b16000986 */ /* 0x0003e2000c101910 */
[----:B------:R-:W-:Y:S01]  /*ae50*/  IADD3 R26, P0, R30, R6, RZ ;  /* 0x000000061e1a7210 */ /* 0x000fe20007f1e0ff */
[----:B0-----:R-:W-:-:S02]  /*ae60*/  IMAD R33, R142, R11, RZ ;  /* 0x0000000b8e217224 */ /* 0x001fc400078e02ff */
[----:B------:R0:W-:Y:S01]  /*ae70*/  @P4 STG.E desc[UR16][R24.64], R35 ;  /* 0x0000002318004986 */ /* 0x0001e2000c101910 */
[-C--:B------:R-:W-:Y:S01]  /*ae80*/  IADD3 R20, P4, R28, R19.reuse, RZ ;  /* 0x000000131c147210 */ /* 0x080fe20007f9e0ff */
[----:B------:R-:W-:Y:S01]  /*ae90*/  IMAD.X R27, R31, 0x1, R4, P0 ;  /* 0x000000011f1b7824 */ /* 0x000fe200000e0604 */
[----:B------:R-:W-:Y:S02]  /*aea0*/  ISETP.GT.AND P0, PT, R5, 0xf0, PT ;  /* 0x000000f00500780c */ /* 0x000fe40003f04270 */
[----:B------:R-:W-:Y:S01]  /*aeb0*/  IADD3 R28, P6, R24, R6, RZ ;  /* 0x00000006181c7210 */ /* 0x000fe20007fde0ff */
[--C-:B------:R-:W-:Y:S01]  /*aec0*/  IMAD.X R21, R29, 0x1, R18.reuse, P4 ;  /* 0x000000011d157824 */ /* 0x100fe200020e0612 */
[----:B------:R-:W-:Y:S01]  /*aed0*/  @P5 STG.E desc[UR16][R26.64], R141 ;  /* 0x0000008d1a005986 */ /* 0x000fe2000c101910 */
[----:B-1----:R-:W-:Y:S02]  /*aee0*/  IADD3 R22, P5, R30, R19, RZ ;  /* 0x000000131e167210 */ /* 0x002fe40007fbe0ff */
[----:B------:R-:W-:Y:S01]  /*aef0*/  ISETP.GT.AND P4, PT, R164, RZ, P0 ;  /* 0x000000ffa400720c */ /* 0x000fe20000784270 */
[----:B------:R1:W-:Y:S01]  /*af00*/  @P2 STG.E desc[UR16][R20.64], R33 ;  /* 0x0000002114002986 */ /* 0x0003e2000c101910 */
[----:B------:R-:W-:Y:S01]  /*af10*/  ISETP.GT.AND P2, PT, R5, 0xf1, PT ;  /* 0x000000f10500780c */ /* 0x000fe20003f44270 */
[----:B------:R-:W-:-:S02]  /*af20*/  IMAD.X R23, R31, 0x1, R18, P5 ;  /* 0x000000011f177824 */ /* 0x000fc400028e0612 */
[--C-:B------:R-:W-:Y:S01]  /*af30*/  IMAD.X R29, R25, 0x1, R4.reuse, P6 ;  /* 0x00000001191d7824 */ /* 0x100fe200030e0604 */
[----:B------:R-:W-:Y:S01]  /*af40*/  ISETP.GT.AND P5, PT, R164, RZ, P2 ;  /* 0x000000ffa400720c */ /* 0x000fe200017a4270 */
[----:B0-----:R-:W-:Y:S01]  /*af50*/  IMAD R35, R144, R11, RZ ;  /* 0x0000000b90237224 */ /* 0x001fe200078e02ff */
[----:B------:R-:W-:Y:S01]  /*af60*/  ISETP.GT.AND P6, PT, R164, 0x8, P0 ;  /* 0x00000008a400780c */ /* 0x000fe200007c4270 */
[----:B------:R0:W-:Y:S01]  /*af70*/  @P1 STG.E desc[UR16][R22.64], R143 ;  /* 0x0000008f16001986 */ /* 0x0001e2000c101910 */
[----:B------:R-:W-:Y:S02]  /*af80*/  IADD3 R30, P0, R26, R6, RZ ;  /* 0x000000061a1e7210 */ /* 0x000fe40007f1e0ff */
[----:B------:R-:W-:Y:S01]  /*af90*/  ISETP.GT.AND P2, PT, R164, 0x8, P2 ;  /* 0x00000008a400780c */ /* 0x000fe20001744270 */
[----:B------:R2:W-:Y:S01]  /*afa0*/  @P4 STG.E desc[UR16][R28.64], R35 ;  /* 0x000000231c004986 */ /* 0x0005e2000c101910 */
[----:B-1----:R-:W-:Y:S01]  /*afb0*/  IADD3 R20, P1, R24, R19, RZ ;  /* 0x0000001318147210 */ /* 0x002fe20007f3e0ff */
[----:B------:R-:W-:Y:S01]  /*afc0*/  IMAD.X R31, R27, 0x1, R4, P0 ;  /* 0x000000011b1f7824 */ /* 0x000fe200000e0604 */
[----:B------:R-:W-:Y:S01]  /*afd0*/  ISETP.GT.AND P0, PT, R5, 0xf8, PT ;  /* 0x000000f80500780c */ /* 0x000fe20003f04270 */
[----:B------:R-:W-:-:S02]  /*afe0*/  IMAD R33, R146, R11, RZ ;  /* 0x0000000b92217224 */ /* 0x000fc400078e02ff */
[--C-:B------:R-:W-:Y:S01]  /*aff0*/  IMAD.X R21, R25, 0x1, R18.reuse, P1 ;  /* 0x0000000119157824 */ /* 0x100fe200008e0612 */
[----:B------:R-:W-:Y:S01]  /*b000*/  @P5 STG.E desc[UR16][R30.64], R145 ;  /* 0x000000911e005986 */ /* 0x000fe2000c101910 */
[-C--:B0-----:R-:W-:Y:S02]  /*b010*/  IADD3 R22, P4, R26, R19.reuse, RZ ;  /* 0x000000131a167210 */ /* 0x081fe40007f9e0ff */
[C---:B------:R-:W-:Y:S01]  /*b020*/  IADD3 R24, P5, R28.reuse, R6, RZ ;  /* 0x000000061c187210 */ /* 0x040fe20007fbe0ff */
[----:B------:R0:W-:Y:S01]  /*b030*/  @P6 STG.E desc[UR16][R20.64], R33 ;  /* 0x0000002114006986 */ /* 0x0001e2000c101910 */
[----:B------:R-:W-:Y:S01]  /*b040*/  ISETP.GT.AND P1, PT, R5, 0xf9, PT ;  /* 0x000000f90500780c */ /* 0x000fe20003f24270 */
[----:B------:R-:W-:Y:S01]  /*b050*/  IMAD.X R23, R27, 0x1, R18, P4 ;  /* 0x000000011b177824 */ /* 0x000fe200020e0612 */
[----:B--2---:R-:W-:Y:S01]  /*b060*/  IADD3 R28, P4, R28, R19, RZ ;  /* 0x000000131c1c7210 */ /* 0x004fe20007f9e0ff */
[----:B------:R-:W-:Y:S01]  /*b070*/  IMAD.X R25, R29, 0x1, R4, P5 ;  /* 0x000000011d197824 */ /* 0x000fe200028e0604 */
[----:B------:R-:W-:-:S02]  /*b080*/  ISETP.GT.AND P6, PT, R164, RZ, P0 ;  /* 0x000000ffa400720c */ /* 0x000fc400007c4270 */
[----:B------:R-:W-:Y:S01]  /*b090*/  IADD3 R26, P5, R30, R6, RZ ;  /* 0x000000061e1a7210 */ /* 0x000fe20007fbe0ff */
[----:B------:R-:W-:Y:S01]  /*b0a0*/  IMAD.X R29, R29, 0x1, R18, P4 ;  /* 0x000000011d1d7824 */ /* 0x000fe200020e0612 */
[C---:B------:R-:W-:Y:S01]  /*b0b0*/  ISETP.GT.AND P4, PT, R164.reuse, RZ, P1 ;  /* 0x000000ffa400720c */ /* 0x040fe20000f84270 */
[----:B------:R1:W-:Y:S01]  /*b0c0*/  @P2 STG.E desc[UR16][R22.64], R147 ;  /* 0x0000009316002986 */ /* 0x0003e2000c101910 */
[C---:B------:R-:W-:Y:S01]  /*b0d0*/  ISETP.GT.AND P0, PT, R164.reuse, 0x8, P0 ;  /* 0x00000008a400780c */ /* 0x040fe20000704270 */
[----:B------:R-:W-:Y:S01]  /*b0e0*/  IMAD.X R27, R31, 0x1, R4, P5 ;  /* 0x000000011f1b7824 */ /* 0x000fe200028e0604 */
[----:B------:R-:W-:Y:S01]  /*b0f0*/  ISETP.GT.AND P1, PT, R164, 0x8, P1 ;  /* 0x00000008a400780c */ /* 0x000fe20000f24270 */
[----:B0-----:R-:W-:Y:S01]  /*b100*/  IMAD R21, R150, R11, RZ ;  /* 0x0000000b96157224 */ /* 0x001fe200078e02ff */
[----:B------:R-:W-:Y:S01]  /*b110*/  IADD3 R4, P5, R30, R19, RZ ;  /* 0x000000131e047210 */ /* 0x000fe20007fbe0ff */
[----:B------:R-:W-:-:S04]  /*b120*/  IMAD R19, R148, R11, RZ ;  /* 0x0000000b94137224 */ /* 0x000fc800078e02ff */
[----:B------:R-:W-:Y:S01]  /*b130*/  IMAD.X R5, R31, 0x1, R18, P5 ;  /* 0x000000011f057824 */ /* 0x000fe200028e0612 */
[----:B------:R1:W-:Y:S04]  /*b140*/  @P6 STG.E desc[UR16][R24.64], R19 ;  /* 0x0000001318006986 */ /* 0x0003e8000c101910 */
[----:B------:R1:W-:Y:S04]  /*b150*/  @P4 STG.E desc[UR16][R26.64], R149 ;  /* 0x000000951a004986 */ /* 0x0003e8000c101910 */
[----:B------:R1:W-:Y:S04]  /*b160*/  @P0 STG.E desc[UR16][R28.64], R21 ;  /* 0x000000151c000986 */ /* 0x0003e8000c101910 */
[----:B------:R1:W-:Y:S02]  /*b170*/  @P1 STG.E desc[UR16][R4.64], R151 ;  /* 0x0000009704001986 */ /* 0x0003e4000c101910 */
.L_x_277:
[----:B------:R-:W-:Y:S05]  /*b180*/  BSYNC B0 ;  /* 0x0000000000007941 */ /* 0x000fea0003800000 */
.L_x_25:
[C---:B------:R-:W-:Y:S01]  /*b190*/  LEA R2, P0, R8.reuse, R2, 0x1 ;  /* 0x0000000208027211 */ /* 0x040fe200078008ff */
[----:B------:R-:W-:Y:S01]  /*b1a0*/  ULDC.64 UR8, c[0x0][0x750] ;  /* 0x0001d40000087ab9 */ /* 0x000fe20000000a00 */
[----:B-1--4-:R-:W-:Y:S01]  /*b1b0*/  IMAD.U32 R4, RZ, RZ, UR13 ;  /* 0x0000000dff047e24 */ /* 0x012fe2000f8e00ff */
[----:B------:R-:W-:Y:S01]  /*b1c0*/  PRMT R18, RZ, 0x7610, R18 ;  /* 0x00007610ff127816 */ /* 0x000fe20000000012 */
[----:B------:R-:W-:Y:S01]  /*b1d0*/  IMAD.MOV.U32 R6, RZ, RZ, -0x1 ;  /* 0xffffffffff067424 */ /* 0x000fe200078e00ff */
[----:B------:R-:W-:Y:S01]  /*b1e0*/  LEA.HI.X R3, R8, R3, R0, 0x1, P0 ;  /* 0x0000000308037211 */ /* 0x000fe200000f0c00 */
[----:B------:R1:W-:Y:S01]  /*b1f0*/  SYNCS.ARRIVE.TRANS64.A1T0 RZ, [R4+UR19], RZ ;  /* 0x000000ff04ff79a7 */ /* 0x0003e20008100013 */
[----:B------:R-:W-:Y:S01]  /*b200*/  ISETP.GE.U32.AND P0, PT, R2, UR8, PT ;  /* 0x0000000802007c0c */ /* 0x000fe2000bf06070 */
[----:B------:R-:W-:-:S03]  /*b210*/  IMAD.MOV.U32 R5, RZ, RZ, -0x1 ;  /* 0xffffffffff057424 */ /* 0x000fc600078e00ff */
[----:B------:R-:W-:Y:S01]  /*b220*/  ISETP.GE.U32.AND.EX P0, PT, R3, UR9, PT, P0 ;  /* 0x0000000903007c0c */ /* 0x000fe2000bf06100 */
[----:B-1----:R-:W-:-:S12]  /*b230*/  IMAD.MOV.U32 R4, RZ, RZ, -0x1 ;  /* 0xffffffffff047424 */ /* 0x002fd800078e00ff */
[----:B------:R-:W-:Y:S05]  /*b240*/  @P0 BRA `(.L_x_278) ;  /* 0x0000000400600947 */ /* 0x000fea0003800000 */
[----:B------:R-:W1:Y:S01]  /*b250*/  S2R R28, SR_CTAID.X ;  /* 0x00000000001c7919 */ /* 0x000e620000002500 */
[----:B---3--:R-:W3:Y:S01]  /*b260*/  LDC.64 R22, c[0x0][0x728] ;  /* 0x0001ca00ff167b82 */ /* 0x008ee20000000a00 */
[----:B------:R-:W-:Y:S01]  /*b270*/  ULDC UR8, c[0x0][0x150] ;  /* 0x0000540000087ab9 */ /* 0x000fe20000000800 */
[----:B------:R-:W-:Y:S01]  /*b280*/  IMAD.MOV.U32 R20, RZ, RZ, R2 ;  /* 0x000000ffff147224 */ /* 0x000fe200078e0002 */
[----:B------:R-:W4:Y:S01]  /*b290*/  S2R R30, SR_CTAID.Y ;  /* 0x00000000001e7919 */ /* 0x000f220000002600 */
[----:B------:R-:W-:-:S04]  /*b2a0*/  IMAD.MOV.U32 R21, RZ, RZ, R3 ;  /* 0x000000ffff157224 */ /* 0x000fc800078e0003 */
[----:B------:R-:W0:Y:S08]  /*b2b0*/  LDC R31, c[0x0][0x144] ;  /* 0x00005100ff1f7b82 */ /* 0x000e300000000800 */
[----:B------:R-:W0:Y:S08]  /*b2c0*/  LDC R6, c[0x0][0x730] ;  /* 0x0001cc00ff067b82 */ /* 0x000e300000000800 */
[----:B------:R-:W0:Y:S01]  /*b2d0*/  LDC.64 R26, c[0x0][0x720] ;  /* 0x0001c800ff1a7b82 */ /* 0x000e220000000a00 */
[----:B---3--:R-:W-:-:S04]  /*b2e0*/  ISETP.NE.U32.AND P0, PT, R22, RZ, PT ;  /* 0x000000ff1600720c */ /* 0x008fc80003f05070 */
[----:B------:R-:W-:Y:S02]  /*b2f0*/  ISETP.NE.AND.EX P0, PT, R23, RZ, PT, P0 ;  /* 0x000000ff1700720c */ /* 0x000fe40003f05300 */
[----:B-1----:R-:W-:-:S05]  /*b300*/  I2FP.F32.U32 R4, R28 ;  /* 0x0000001c00047245 */ /* 0x002fca0000201000 */
[----:B------:R-:W-:-:S04]  /*b310*/  FMUL R4, R4, UR8 ;  /* 0x0000000804047c20 */ /* 0x000fc80008400000 */
[----:B------:R1:W3:Y:S02]  /*b320*/  F2I.U32.TRUNC.NTZ R29, R4 ;  /* 0x00000004001d7305 */ /* 0x0002e4000020f000 */
[----:B----4-:R-:W-:Y:S05]  /*b330*/  @!P0 BRA `(.L_x_279) ;  /* 0x0000000000288947 */ /* 0x010fea0003800000 */
[----:B------:R-:W4:Y:S02]  /*b340*/  LDC R5, c[0x0][0x734] ;  /* 0x0001cd00ff057b82 */ /* 0x000f240000000800 */
[----:B----4-:R-:W-:-:S05]  /*b350*/  IADD3 R21, P0, R2, R5, RZ ;  /* 0x0000000502157210 */ /* 0x010fca0007f1e0ff */
[----:B0-----:R-:W-:-:S04]  /*b360*/  IMAD.X R25, RZ, RZ, R3, P0 ;  /* 0x000000ffff197224 */ /* 0x001fc800000e0603 */
[----:B-1----:R-:W-:-:S04]  /*b370*/  IMAD.WIDE.U32 R4, R25, R22, RZ ;  /* 0x0000001619047225 */ /* 0x002fc800078e00ff */
[----:B------:R-:W-:-:S04]  /*b380*/  IMAD.WIDE.U32 R18, P0, R21, R23, R4 ;  /* 0x0000001715127225 */ /* 0x000fc80007800004 */
[----:B------:R-:W-:-:S04]  /*b390*/  IMAD.WIDE.U32 R4, R21, R22, RZ ;  /* 0x0000001615047225 */ /* 0x000fc800078e00ff */
[----:B------:R-:W-:Y:S01]  /*b3a0*/  IMAD.X R21, RZ, RZ, RZ, P0 ;  /* 0x000000ffff157224 */ /* 0x000fe200000e06ff */
[----:B------:R-:W-:Y:S01]  /*b3b0*/  IADD3 RZ, P0, R5, R18, RZ ;  /* 0x0000001205ff7210 */ /* 0x000fe20007f1e0ff */
[----:B------:R-:W-:-:S04]  /*b3c0*/  IMAD.MOV.U32 R20, RZ, RZ, R19 ;  /* 0x000000ffff147224 */ /* 0x000fc800078e0013 */
[----:B------:R-:W-:-:S08]  /*b3d0*/  IMAD.WIDE.U32.X R20, R25, R23, R20, P0 ;  /* 0x0000001719147225 */ /* 0x000fd000000e0414 */
.L_x_279:
[-CC-:B0-----:R-:W-:Y:S01]  /*b3e0*/  SHF.R.U64 R24, R20, R6.reuse, R21.reuse ;  /* 0x0000000614187219 */ /* 0x181fe20000001215 */
[----:B--2---:R-:W0:Y:S01]  /*b3f0*/  LDC.64 R34, c[0x0][0x740] ;  /* 0x0001d000ff227b82 */ /* 0x004e220000000a00 */
[----:B-1----:R-:W-:Y:S01]  /*b400*/  SHF.R.U32.HI R4, RZ, R6, R21 ;  /* 0x00000006ff047219 */ /* 0x002fe20000011615 */
[----:B---3--:R-:W-:Y:S01]  /*b410*/  IMAD.MOV R29, RZ, RZ, -R29 ;  /* 0x000000ffff1d7224 */ /* 0x008fe200078e0a1d */
[----:B------:R-:W-:Y:S01]  /*b420*/  IADD3 R19, P0, RZ, -R24, RZ ;  /* 0x80000018ff137210 */ /* 0x000fe20007f1e0ff */
[----:B------:R-:W-:Y:S01]  /*b430*/  ULDC UR8, c[0x0][0x154] ;  /* 0x0000550000087ab9 */ /* 0x000fe20000000800 */
[----:B------:R-:W-:Y:S02]  /*b440*/  IMAD.MOV.U32 R21, RZ, RZ, 0x1 ;  /* 0x00000001ff157424 */ /* 0x000fe400078e00ff */
[----:B------:R-:W-:Y:S01]  /*b450*/  IMAD R29, R31, R29, R28 ;  /* 0x0000001d1f1d7224 */ /* 0x000fe200078e021c */
[----:B------:R-:W1:Y:S01]  /*b460*/  LDC R18, c[0x0][0x718] ;  /* 0x0001c600ff127b82 */ /* 0x000e620000000800 */
[----:B------:R-:W-:-:S04]  /*b470*/  IMAD.X R5, RZ, RZ, ~R4, P0 ;  /* 0x000000ffff057224 */ /* 0x000fc800000e0e04 */
[-C--:B------:R-:W-:Y:S02]  /*b480*/  IMAD R6, R5, R26.reuse, RZ ;  /* 0x0000001a05067224 */ /* 0x080fe400078e02ff */
[C---:B------:R-:W-:Y:S01]  /*b490*/  IMAD.WIDE.U32 R4, R19.reuse, R26, R2 ;  /* 0x0000001a13047225 */ /* 0x040fe200078e0002 */
[----:B------:R-:W2:Y:S03]  /*b4a0*/  LDC R20, c[0x0][0x708] ;  /* 0x0001c200ff147b82 */ /* 0x000ea60000000800 */
[----:B------:R-:W-:Y:S01]  /*b4b0*/  IMAD R19, R19, R27, R6 ;  /* 0x0000001b13137224 */ /* 0x000fe200078e0206 */
[----:B------:R-:W-:-:S03]  /*b4c0*/  I2FP.F32.U32 R6, R30 ;  /* 0x0000001e00067245 */ /* 0x000fc60000201000 */
[----:B------:R-:W-:Y:S01]  /*b4d0*/  IMAD.IADD R5, R5, 0x1, R19 ;  /* 0x0000000105057824 */ /* 0x000fe200078e0213 */
[----:B------:R-:W3:Y:S01]  /*b4e0*/  LDC R32, c[0x0][0x758] ;  /* 0x0001d600ff207b82 */ /* 0x000ee20000000800 */
[----:B0-----:R-:W-:Y:S01]  /*b4f0*/  ISETP.NE.U32.AND P0, PT, R34, RZ, PT ;  /* 0x000000ff2200720c */ /* 0x001fe20003f05070 */
[----:B------:R-:W-:-:S03]  /*b500*/  IMAD.MOV.U32 R19, RZ, RZ, -0x1 ;  /* 0xffffffffff137424 */ /* 0x000fc600078e00ff */
[----:B------:R-:W-:-:S03]  /*b510*/  ISETP.NE.AND.EX P0, PT, R35, RZ, PT, P0 ;  /* 0x000000ff2300720c */ /* 0x000fc60003f05300 */
[----:B------:R-:W0:Y:S01]  /*b520*/  LDC R27, c[0x0][0x148] ;  /* 0x00005200ff1b7b82 */ /* 0x000e220000000800 */
[-CC-:B-1----:R-:W-:Y:S02]  /*b530*/  SHF.R.U64 R22, R4, R18.reuse, R5.reuse ;  /* 0x0000001204167219 */ /* 0x182fe40000001205 */
[----:B------:R-:W-:Y:S01]  /*b540*/  SHF.R.U32.HI R5, RZ, R18, R5 ;  /* 0x00000012ff057219 */ /* 0x000fe20000011605 */
[----:B------:R-:W-:-:S04]  /*b550*/  FMUL R18, R6, UR8 ;  /* 0x0000000806127c20 */ /* 0x000fc80008400000 */
[----:B------:R-:W1:Y:S01]  /*b560*/  LDC R28, c[0x0][0x700] ;  /* 0x0001c000ff1c7b82 */ /* 0x000e620000000800 */
[----:B------:R4:W0:Y:S01]  /*b570*/  F2I.U32.TRUNC.NTZ R25, R18 ;  /* 0x0000001200197305 */ /* 0x000822000020f000 */
[-CC-:B--2---:R-:W-:Y:S02]  /*b580*/  SHF.R.U64 R6, R22, R20.reuse, R5.reuse ;  /* 0x0000001416067219 */ /* 0x184fe40000001205 */
[----:B------:R-:W-:-:S04]  /*b590*/  SHF.R.U32.HI R5, RZ, R20, R5 ;  /* 0x00000014ff057219 */ /* 0x000fc80000011605 */
[----:B------:R-:W2:Y:S01]  /*b5a0*/  LDC R33, c[0x0][0x748] ;  /* 0x0001d200ff217b82 */ /* 0x000ea20000000800 */
[-CC-:B---3--:R-:W-:Y:S02]  /*b5b0*/  SHF.R.U64 R26, R6, R32.reuse, R5.reuse ;  /* 0x00000020061a7219 */ /* 0x188fe40000001205 */
[-C--:B------:R-:W-:Y:S02]  /*b5c0*/  SHF.L.U32 R19, R19, R32.reuse, RZ ;  /* 0x0000002013137219 */ /* 0x080fe400000006ff */
[-C--:B------:R-:W-:Y:S01]  /*b5d0*/  SHF.R.U32.HI R5, RZ, R32.reuse, R5 ;  /* 0x00000020ff057219 */ /* 0x080fe20000011605 */
[----:B------:R-:W-:Y:S01]  /*b5e0*/  IMAD.MOV.U32 R4, RZ, RZ, R26 ;  /* 0x000000ffff047224 */ /* 0x000fe200078e001a */
[----:B------:R-:W-:Y:S01]  /*b5f0*/  SHF.L.U32 R32, R21, R32, RZ ;  /* 0x0000002015207219 */ /* 0x000fe200000006ff */
[----:B------:R-:W3:Y:S01]  /*b600*/  LDC R36, c[0x0][0x738] ;  /* 0x0001ce00ff247b82 */ /* 0x000ee20000000800 */
[----:B------:R-:W-:-:S07]  /*b610*/  LOP3.LUT R31, RZ, R19, RZ, 0x33, !PT ;  /* 0x00000013ff1f7212 */ /* 0x000fce00078e33ff */
[----:B------:R-:W0:Y:S01]  /*b620*/  LDC R37, c[0x0][0x710] ;  /* 0x0001c400ff257b82 */ /* 0x000e220000000800 */
[----:B----4-:R-:W-:Y:S05]  /*b630*/  @!P0 BRA `(.L_x_280) ;  /* 0x0000000000288947 */ /* 0x010fea0003800000 */
[----:B------:R-:W4:Y:S02]  /*b640*/  LDC R21, c[0x0][0x74c] ;  /* 0x0001d300ff157b82 */ /* 0x000f240000000800 */
[----:B----4-:R-:W-:-:S05]  /*b650*/  IADD3 R21, P0, R26, R21, RZ ;  /* 0x000000151a157210 */ /* 0x010fca0007f1e0ff */
        /* <DEDUP_REMOVED lines=8> */
.L_x_280:
[----:B--2---:R-:W-:Y:S01]  /*b6e0*/  SHF.R.U64 R4, R4, R33, R5 ;  /* 0x0000002104047219 */ /* 0x004fe20000001205 */
[----:B-1----:R-:W-:Y:S01]  /*b6f0*/  VIADD R21, R28, 0xffffffff ;  /* 0xffffffff1c157836 */ /* 0x002fe20000000000 */
[----:B------:R-:W-:Y:S01]  /*b700*/  LOP3.LUT R19, R6, R31, RZ, 0xc0, !PT ;  /* 0x0000001f06137212 */ /* 0x000fe200078ec0ff */
[----:B0-----:R-:W-:Y:S02]  /*b710*/  IMAD.MOV R25, RZ, RZ, -R25 ;  /* 0x000000ffff197224 */ /* 0x001fe400078e0a19 */
[----:B------:R-:W-:Y:S02]  /*b720*/  IMAD.MOV R5, RZ, RZ, -R4 ;  /* 0x000000ffff057224 */ /* 0x000fe400078e0a04 */
[----:B------:R-:W-:Y:S01]  /*b730*/  IMAD R6, R32, R4, R19 ;  /* 0x0000000420067224 */ /* 0x000fe200078e0213 */
[----:B------:R-:W-:Y:S01]  /*b740*/  LOP3.LUT R19, R22, R21, RZ, 0xc0, !PT ;  /* 0x0000001516137212 */ /* 0x000fe200078ec0ff */
[----:B------:R-:W-:Y:S02]  /*b750*/  @P3 IMAD R29, R27, R25, R30 ;  /* 0x000000191b1d3224 */ /* 0x000fe400078e021e */
[----:B---3--:R-:W-:-:S02]  /*b760*/  IMAD R4, R5, R36, R26 ;  /* 0x0000002405047224 */ /* 0x008fc400078e021a */
[----:B------:R-:W-:Y:S02]  /*b770*/  IMAD R6, R6, R37, R29 ;  /* 0x0000002506067224 */ /* 0x000fe400078e021d */
[----:B------:R-:W-:Y:S02]  /*b780*/  IMAD R19, R4, R28, R19 ;  /* 0x0000001c04137224 */ /* 0x000fe400078e0213 */
[----:B------:R-:W-:Y:S02]  /*b790*/  IMAD.MOV.U32 R18, RZ, RZ, 0x1 ;  /* 0x00000001ff127424 */ /* 0x000fe400078e00ff */
[----:B------:R-:W-:Y:S01]  /*b7a0*/  IMAD.MOV.U32 R4, RZ, RZ, R24 ;  /* 0x000000ffff047224 */ /* 0x000fe200078e0018 */
[----:B------:R-:W-:Y:S02]  /*b7b0*/  SEL R5, R19, R6, !P3 ;  /* 0x0000000613057207 */ /* 0x000fe40005800000 */
[----:B------:R-:W-:-:S07]  /*b7c0*/  SEL R6, R6, R19, !P3 ;  /* 0x0000001306067207 */ /* 0x000fce0005800000 */
.L_x_278:
[----:B------:R-:W-:Y:S02]  /*b7d0*/  LOP3.LUT P0, RZ, R18, 0xff, RZ, 0xc0, !PT ;  /* 0x000000ff12ff7812 */ /* 0x000fe4000780c0ff */
[----:B------:R-:W-:-:S11]  /*b7e0*/  LOP3.LUT R163, R163, 0x1, RZ, 0x3c, !PT ;  /* 0x00000001a3a37812 */ /* 0x000fd600078e3cff */
[----:B------:R-:W-:Y:S05]  /*b7f0*/  @P0 BRA `(.L_x_281) ;  /* 0xffffff5c00400947 */ /* 0x000fea000383ffff */
[----:B------:R-:W-:Y:S05]  /*b800*/  EXIT ;  /* 0x000000000000794d */ /* 0x000fea0003800000 */
.L_x_13:
[----:B------:R-:W-:-:S08]  /*b810*/  ISETP.NE.AND P0, PT, R12, RZ, PT ;  /* 0x000000ff0c00720c */ /* 0x000fd00003f05270 */
[----:B-----5:R-:W0:-:S00]  /*b820*/  USETMAXREG.DEALLOC.CTAPOOL 0x28 ;  /* 0x00000028000079c8 */ /* 0x020e0000080e0500 */
[----:B------:R-:W-:Y:S05]  /*b830*/  @P0 EXIT ;  /* 0x000000000000094d */ /* 0x000fea0003800000 */
[----:B0-----:R-:W-:Y:S01]  /*b840*/  LOP3.LUT P0, RZ, R15, 0xff, RZ, 0xc0, !PT ;  /* 0x000000ff0fff7812 */ /* 0x001fe2000780c0ff */
[----:B------:R-:W-:Y:S02]  /*b850*/  IMAD.MOV.U32 R12, RZ, RZ, 0x1 ;  /* 0x00000001ff0c7424 */ /* 0x000fe400078e00ff */
[----:B------:R-:W-:-:S10]  /*b860*/  IMAD.MOV.U32 R15, RZ, RZ, RZ ;  /* 0x000000ffff0f7224 */ /* 0x000fd400078e00ff */
[----:B------:R-:W-:Y:S05]  /*b870*/  @!P0 BRA `(.L_x_282) ;  /* 0x0000000c00408947 */ /* 0x000fea0003800000 */
[----:B------:R-:W-:Y:S01]  /*b880*/  LOP3.LUT P0, RZ, R13, 0x1f, RZ, 0xc0, !PT ;  /* 0x0000001f0dff7812 */ /* 0x000fe2000780c0ff */
[----:B------:R-:W-:Y:S01]  /*b890*/  ULDC UR5, c[0x0][0x758] ;  /* 0x0001d60000057ab9 */ /* 0x000fe20000000800 */
[----:B------:R-:W-:Y:S01]  /*b8a0*/  UMOV UR7, 0xffffffff ;  /* 0xffffffff00077882 */ /* 0x000fe20000000000 */
[----:B------:R-:W-:Y:S01]  /*b8b0*/  BSSY B0, `(.L_x_282) ;  /* 0x00000cc000007945 */ /* 0x000fe20003800000 */
[----:B------:R-:W-:Y:S01]  /*b8c0*/  USHF.L.U32 UR7, UR7, UR5, URZ ;  /* 0x0000000507077299 */ /* 0x000fe2000800063f */
[C---:B------:R-:W-:Y:S01]  /*b8d0*/  ISETP.NE.AND P2, PT, R14.reuse, RZ, PT ;  /* 0x000000ff0e00720c */ /* 0x040fe20003f45270 */
[----:B------:R-:W-:Y:S01]  /*b8e0*/  IMAD.MOV.U32 R12, RZ, RZ, 0x1 ;  /* 0x00000001ff0c7424 */ /* 0x000fe200078e00ff */
[----:B------:R-:W-:Y:S01]  /*b8f0*/  ISETP.NE.OR P0, PT, R14, RZ, !P0 ;  /* 0x000000ff0e00720c */ /* 0x000fe20004705670 */
[----:B------:R-:W-:Y:S01]  /*b900*/  IMAD.MOV.U32 R14, RZ, RZ, 0x1 ;  /* 0x00000001ff0e7424 */ /* 0x000fe200078e00ff */
[----:B------:R-:W-:Y:S01]  /*b910*/  LOP3.LUT R13, R7, 0x2, RZ, 0xfc, !PT ;  /* 0x00000002070d7812 */ /* 0x000fe200078efcff */
[----:B------:R-:W-:Y:S01]  /*b920*/  IMAD.MOV.U32 R15, RZ, RZ, RZ ;  /* 0x000000ffff0f7224 */ /* 0x000fe200078e00ff */
[----:B------:R-:W-:Y:S01]  /*b930*/  ULDC UR4, c[0x0][0x700] ;  /* 0x0001c00000047ab9 */ /* 0x000fe20000000800 */
[----:B------:R-:W-:Y:S01]  /*b940*/  UMOV UR8, 0x1 ;  /* 0x0000000100087882 */ /* 0x000fe20000000000 */
[----:B------:R-:W-:-:S02]  /*b950*/  UIADD3 UR21, UR6, 0x1, URZ ;  /* 0x0000000106157890 */ /* 0x000fc4000fffe03f */
[----:B------:R-:W-:Y:S02]  /*b960*/  UIADD3 UR4, UR4, -0x1, URZ ;  /* 0xffffffff04047890 */ /* 0x000fe4000fffe03f */
[----:B------:R-:W-:Y:S02]  /*b970*/  USHF.L.U32 UR5, UR8, UR5, URZ ;  /* 0x0000000508057299 */ /* 0x000fe4000800063f */
[----:B------:R-:W-:Y:S01]  /*b980*/  ULOP3.LUT UR7, URZ, UR7, URZ, 0x33, !UPT ;  /* 0x000000073f077292 */ /* 0x000fe2000f8e333f */
[----:B------:R-:W-:-:S11]  /*b990*/  ULDC.64 UR32, c[0x0][0x198] ;  /* 0x0000660000207ab9 */ /* 0x000fd60000000a00 */
.L_x_294:
[----:B------:R-:W-:-:S03]  /*b9a0*/  UMOV UR8, 0xffffffff ;  /* 0xffffffff00087882 */ /* 0x000fc60000000000 */
[----:B------:R-:W-:Y:S05]  /*b9b0*/  BRA.DIV UR8, `(.L_x_283) ;  /* 0x0000001208407947 */ /* 0x000fea000b800000 */
[----:B------:R-:W-:-:S13]  /*b9c0*/  ELECT P1, URZ, PT ;  /* 0x00000000003f782f */ /* 0x000fda0003820000 */
.L_x_309:
[----:B------:R-:W0:Y:S01]  /*b9d0*/  LDC R10, c[0x0][0x604] ;  /* 0x00018100ff0a7b82 */ /* 0x000e220000000800 */
[----:B------:R-:W-:Y:S01]  /*b9e0*/  BSSY B1, `(.L_x_284) ;  /* 0x0000045000017945 */ /* 0x000fe20003800000 */
[----:B0-----:R-:W-:-:S13]  /*b9f0*/  ISETP.LT.OR P1, PT, R10, 0x1, !P1 ;  /* 0x000000010a00780c */ /* 0x001fda0004f21670 */
[----:B------:R-:W-:Y:S05]  /*ba00*/  @P1 BRA `(.L_x_285) ;  /* 0x0000000400081947 */ /* 0x000fea0003800000 */
[----:B------:R-:W-:Y:S01]  /*ba10*/  IMAD.SHL.U32 R17, R5, 0x100, RZ ;  /* 0x0000010005117824 */ /* 0x000fe200078e00ff */
[----:B------:R-:W-:Y:S01]  /*ba20*/  CS2R R20, SRZ ;  /* 0x0000000000147805 */ /* 0x000fe2000001ff00 */
[----:B------:R-:W-:Y:S02]  /*ba30*/  IMAD.SHL.U32 R24, R6, 0x40, RZ ;  /* 0x0000004006187824 */ /* 0x000fe400078e00ff */
[----:B------:R-:W-:Y:S02]  /*ba40*/  IMAD.U32 R22, RZ, RZ, UR21 ;  /* 0x00000015ff167e24 */ /* 0x000fe4000f8e00ff */
[----:B------:R-:W-:Y:S02]  /*ba50*/  IMAD.MOV.U32 R5, RZ, RZ, R12 ;  /* 0x000000ffff057224 */ /* 0x000fe400078e000c */
[----:B------:R-:W-:Y:S02]  /*ba60*/  IMAD.MOV.U32 R10, RZ, RZ, R15 ;  /* 0x000000ffff0a7224 */ /* 0x000fe400078e000f */
[----:B------:R-:W-:-:S07]  /*ba70*/  IMAD.MOV.U32 R23, RZ, RZ, RZ ;  /* 0x000000ffff177224 */ /* 0x000fce00078e00ff */
.L_x_289:
[----:B------:R-:W0:Y:S01]  /*ba80*/  S2R R16, SR_CgaCtaId ;  /* 0x0000000000107919 */ /* 0x000e220000008800 */
[----:B------:R-:W-:-:S04]  /*ba90*/  MOV R11, 0x400 ;  /* 0x00000400000b7802 */ /* 0x000fc80000000f00 */
[----:B0-----:R-:W-:Y:S02]  /*baa0*/  LEA R19, R16, R11, 0x18 ;  /* 0x0000000b10137211 */ /* 0x001fe400078ec0ff */
[----:B------:R-:W-:Y:S01]  /*bab0*/  SHF.L.U32 R11, R5, 0x1f, RZ ;  /* 0x0000001f050b7819 */ /* 0x000fe200000006ff */
[----:B------:R-:W0:Y:S02]  /*bac0*/  @!P2 LDC R16, c[0x0][0x640] ;  /* 0x00019000ff10ab82 */ /* 0x000e240000000800 */
[----:B------:R-:W-:-:S04]  /*bad0*/  IMAD R18, R10, 0x8, R19 ;  /* 0x000000080a127824 */ /* 0x000fc800078e0213 */
[----:B------:R-:W1:Y:S02]  /*bae0*/  SYNCS.PHASECHK.TRANS64.TRYWAIT P1, [R18+URZ+0x30], R11 ;  /* 0x0000300b120075a7 */ /* 0x000e64000802017f */
[----:B-1----:R-:W-:Y:S05]  /*baf0*/  @!P1 BRA `(.L_x_286) ;  /* 0x0000001000109947 */ /* 0x002fea0003800000 */
.L_x_310:
[----:B-1----:R-:W-:Y:S01]  /*bb00*/  PRMT R11, R13, 0x9910, RZ ;  /* 0x000099100d0b7816 */ /* 0x002fe200000000ff */
[----:B0-----:R0:W-:Y:S03]  /*bb10*/  @!P2 SYNCS.ARRIVE.TRANS64 RZ, [R18+URZ], R16 ;  /* 0x0000001012ffa9a7 */ /* 0x0011e6000800003f */
[----:B------:R-:W-:-:S13]  /*bb20*/  ISETP.NE.AND P1, PT, R11, 0x2, PT ;  /* 0x000000020b00780c */ /* 0x000fda0003f25270 */
[----:B0-----:R-:W-:Y:S05]  /*bb30*/  @P1 BRA `(.L_x_287) ;  /* 0x0000000000041947 */ /* 0x001fea0003800000 */
[----:B------:R-:W-:Y:S01]  /*bb40*/  BPT.TRAP 0x1 ;  /* 0x000000040000795c */ /* 0x000fe20000300000 */
.L_x_287:
[----:B------:R-:W-:Y:S05]  /*bb50*/  @P0 BRA `(.L_x_288) ;  /* 0x0000000000040947 */ /* 0x000fea0003800000 */
[----:B------:R-:W-:Y:S01]  /*bb60*/  BPT.TRAP 0x1 ;  /* 0x000000040000795c */ /* 0x000fe20000300000 */
.L_x_288:
[--C-:B------:R-:W-:Y:S01]  /*bb70*/  IMAD R11, R10, 0x1000, R19.reuse ;  /* 0x000010000a0b7824 */ /* 0x100fe200078e0213 */
[----:B------:R-:W-:Y:S01]  /*bb80*/  R2UR UR25, R18 ;  /* 0x00000000121972ca */ /* 0x000fe200000e0000 */
[----:B------:R-:W-:Y:S01]  /*bb90*/  VIADD R22, R22, 0xffffffff ;  /* 0xffffffff16167836 */ /* 0x000fe20000000000 */
[----:B------:R-:W-:Y:S01]  /*bba0*/  R2UR UR28, R4 ;  /* 0x00000000041c72ca */ /* 0x000fe200000e0000 */
[----:B------:R-:W-:Y:S01]  /*bbb0*/  UIADD3 UR14, UP0, UR32, 0xf0, URZ ;  /* 0x000000f0200e7890 */ /* 0x000fe2000ff1e03f */
[----:B------:R-:W-:Y:S01]  /*bbc0*/  R2UR UR24, R11 ;  /* 0x000000000b1872ca */ /* 0x000fe200000e0000 */
[C-C-:B------:R-:W-:Y:S01]  /*bbd0*/  IMAD R11, R10.reuse, 0x400, R19.reuse ;  /* 0x000004000a0b7824 */ /* 0x140fe200078e0213 */
[----:B------:R-:W-:Y:S01]  /*bbe0*/  R2UR UR26, R21 ;  /* 0x00000000151a72ca */ /* 0x000fe200000e0000 */
[----:B------:R-:W-:Y:S01]  /*bbf0*/  IMAD R19, R10, 0x8000, R19 ;  /* 0x000080000a137824 */ /* 0x000fe200078e0213 */
[----:B------:R-:W-:Y:S01]  /*bc00*/  R2UR UR27, R24 ;  /* 0x00000000181b72ca */ /* 0x000fe200000e0000 */
[----:B------:R-:W-:Y:S01]  /*bc10*/  UIADD3 UR22, UP1, UR32, 0x1f0, URZ ;  /* 0x000001f020167890 */ /* 0x000fe2000ff3e03f */
[----:B------:R-:W-:Y:S01]  /*bc20*/  R2UR UR8, R11 ;  /* 0x000000000b0872ca */ /* 0x000fe200000e0000 */
[----:B------:R-:W-:Y:S01]  /*bc30*/  UIADD3 UR34, UP2, UR32, 0x2f0, URZ ;  /* 0x000002f020227890 */ /* 0x000fe2000ff5e03f */
[----:B------:R-:W-:Y:S01]  /*bc40*/  R2UR UR16, R19 ;  /* 0x00000000131072ca */ /* 0x000fe200000e0000 */
[----:B------:R-:W-:Y:S01]  /*bc50*/  UIADD3.X UR15, URZ, UR33, URZ, UP0, !UPT ;  /* 0x000000213f0f7290 */ /* 0x000fe200087fe43f */
[----:B------:R-:W-:Y:S01]  /*bc60*/  R2UR UR11, R6 ;  /* 0x00000000060b72ca */ /* 0x000fe200000e0000 */
[----:B------:R-:W-:Y:S01]  /*bc70*/  UIADD3.X UR23, URZ, UR33, URZ, UP1, !UPT ;  /* 0x000000213f177290 */ /* 0x000fe20008ffe43f */
[----:B------:R-:W-:Y:S01]  /*bc80*/  R2UR UR12, R23 ;  /* 0x00000000170c72ca */ /* 0x000fe200000e0000 */
[----:B------:R-:W-:Y:S01]  /*bc90*/  UIADD3 UR24, UR24, 0x180, URZ ;  /* 0x0000018018187890 */ /* 0x000fe2000fffe03f */
[----:B------:R-:W-:Y:S01]  /*bca0*/  R2UR UR18, R20 ;  /* 0x00000000141272ca */ /* 0x000fe200000e0000 */
[----:B------:R-:W-:Y:S01]  /*bcb0*/  VIADD R10, R10, 0x1 ;  /* 0x000000010a0a7836 */ /* 0x000fe20000000000 */
[----:B------:R-:W-:Y:S01]  /*bcc0*/  R2UR UR19, R17 ;  /* 0x00000000111372ca */ /* 0x000fe200000e0000 */
[----:B------:R-:W-:Y:S01]  /*bcd0*/  UIADD3.X UR35, URZ, UR33, URZ, UP2, !UPT ;  /* 0x000000213f237290 */ /* 0x000fe200097fe43f */
[----:B------:R-:W-:Y:S01]  /*bce0*/  ISETP.GT.AND P4, PT, R22, 0x1, PT ;  /* 0x000000011600780c */ /* 0x000fe20003f84270 */
[----:B------:R-:W-:Y:S01]  /*bcf0*/  UIADD3 UR8, UR8, 0x36180, URZ ;  /* 0x0003618008087890 */ /* 0x000fe2000fffe03f */
[C---:B------:R-:W-:Y:S01]  /*bd00*/  ISETP.NE.AND P1, PT, R10.reuse, 0x6, PT ;  /* 0x000000060a00780c */ /* 0x040fe20003f25270 */
[----:B------:R-:W-:Y:S01]  /*bd10*/  UIADD3 UR16, UR16, 0x6180, URZ ;  /* 0x0000618010107890 */ /* 0x000fe2000fffe03f */
[----:B------:R-:W-:Y:S01]  /*bd20*/  VIADD R23, R23, 0x1 ;  /* 0x0000000117177836 */ /* 0x000fe20000000000 */
[----:B------:R-:W-:Y:S01]  /*bd30*/  UMOV UR30, 0x0 ;  /* 0x00000000001e7882 */ /* 0x000fe20000000000 */
[----:B------:R-:W-:Y:S01]  /*bd40*/  UMOV UR31, 0x10000000 ;  /* 0x10000000001f7882 */ /* 0x000fe20000000000 */
[----:B------:R-:W-:Y:S01]  /*bd50*/  UMOV UR10, URZ ;  /* 0x0000003f000a7c82 */ /* 0x000fe20008000000 */
[----:B------:R-:W-:Y:S01]  /*bd60*/  UMOV UR9, UR25 ;  /* 0x0000001900097c82 */ /* 0x000fe20008000000 */
[----:B------:R-:W-:Y:S01]  /*bd70*/  UMOV UR13, UR28 ;  /* 0x0000001c000d7c82 */ /* 0x000fe20008000000 */
[----:B------:R0:W-:Y:S01]  /*bd80*/  UTMALDG.3D [UR24], [UR14], desc[UR30] ;  /* 0x00001e180e0075b4 */ /* 0x0001e20008011000 */
[----:B------:R-:W-:Y:S01]  /*bd90*/  UMOV UR17, UR25 ;  /* 0x0000001900117c82 */ /* 0x000fe20008000000 */
[----:B------:R-:W-:Y:S01]  /*bda0*/  UMOV UR20, UR28 ;  /* 0x0000001c00147c82 */ /* 0x000fe20008000000 */
[----:B------:R-:W-:Y:S01]  /*bdb0*/  SEL R16, RZ, 0x1, P1 ;  /* 0x00000001ff107807 */ /* 0x000fe20000800000 */
[----:B------:R-:W-:Y:S01]  /*bdc0*/  VIADD R21, R21, 0x40 ;  /* 0x0000004015157836 */ /* 0x000fe20000000000 */
[----:B------:R-:W-:Y:S01]  /*bdd0*/  SEL R10, R10, RZ, P1 ;  /* 0x000000ff0a0a7207 */ /* 0x000fe20000800000 */
[----:B------:R-:W-:Y:S01]  /*bde0*/  VIADD R20, R20, 0x80 ;  /* 0x0000008014147836 */ /* 0x000fe20000000000 */
[----:B------:R-:W-:Y:S01]  /*bdf0*/  LOP3.LUT R5, R5, R16, RZ, 0x3c, !PT ;  /* 0x0000001005057212 */ /* 0x000fe200078e3cff */
[----:B------:R0:W-:Y:S01]  /*be00*/  UTMALDG.4D [UR8], [UR22], desc[UR30] ;  /* 0x00001e08160075b4 */ /* 0x0001e20008019000 */
[----:B------:R0:W-:Y:S02]  /*be10*/  UTMALDG.3D [UR16], [UR34], desc[UR30] ;  /* 0x00001e10220075b4 */ /* 0x0001e40008011000 */
[----:B0-----:R-:W-:Y:S05]  /*be20*/  @P4 BRA `(.L_x_289) ;  /* 0xfffffffc00144947 */ /* 0x001fea000383ffff */
.L_x_285:
[----:B------:R-:W-:Y:S05]  /*be30*/  BSYNC B1 ;  /* 0x0000000000017941 */ /* 0x000fea0003800000 */
.L_x_284:
[----:B------:R-:W-:Y:S01]  /*be40*/  LOP3.LUT P5, RZ, R14, 0xff, RZ, 0xc0, !PT ;  /* 0x000000ff0eff7812 */ /* 0x000fe200078ac0ff */
[----:B------:R-:W-:Y:S01]  /*be50*/  VIADD R6, R15, UR6 ;  /* 0x000000060f067c36 */ /* 0x000fe20008000000 */
[----:B------:R-:W-:Y:S01]  /*be60*/  ULDC.64 UR8, c[0x0][0x750] ;  /* 0x0001d40000087ab9 */ /* 0x000fe20000000a00 */
[----:B------:R-:W-:Y:S01]  /*be70*/  IMAD.U32 R11, RZ, RZ, UR6 ;  /* 0x00000006ff0b7e24 */ /* 0x000fe2000f8e00ff */
[----:B------:R-:W-:Y:S01]  /*be80*/  UISETP.GE.U32.AND UP0, UPT, UR6, 0x6, UPT ;  /* 0x000000060600788c */ /* 0x000fe2000bf06070 */
[----:B------:R-:W-:Y:S01]  /*be90*/  BSSY B1, `(.L_x_290) ;  /* 0x000006b000017945 */ /* 0x000fe20003800000 */
[----:B------:R-:W-:Y:S02]  /*bea0*/  ISETP.GT.U32.AND P1, PT, R6, 0x5, PT ;  /* 0x000000050600780c */ /* 0x000fe40003f24070 */
[----:B------:R-:W-:Y:S02]  /*beb0*/  PRMT R14, RZ, 0x7610, R14 ;  /* 0x00007610ff0e7816 */ /* 0x000fe4000000000e */
[----:B------:R-:W-:-:S02]  /*bec0*/  ISETP.LT.U32.AND P1, PT, R11, 0x6, P1 ;  /* 0x000000060b00780c */ /* 0x000fc40000f21070 */
[----:B------:R-:W-:Y:S01]  /*bed0*/  PLOP3.LUT P4, PT, PT, PT, UP0, 0x80, 0x0 ;  /* 0x000000000000781c */ /* 0x000fe20003f8f008 */
[----:B------:R-:W0:Y:S01]  /*bee0*/  @P5 S2R R5, SR_CgaCtaId ;  /* 0x0000000000055919 */ /* 0x000e220000008800 */
[----:B------:R-:W-:-:S04]  /*bef0*/  @P5 MOV R4, 0x400 ;  /* 0x0000040000045802 */ /* 0x000fc80000000f00 */
[----:B0-----:R-:W-:Y:S01]  /*bf00*/  @P5 LEA R10, R5, R4, 0x18 ;  /* 0x00000004050a5211 */ /* 0x001fe200078ec0ff */
[----:B------:R-:W-:-:S03]  /*bf10*/  IMAD.WIDE.U32 R4, R6, -0x55555555, RZ ;  /* 0xaaaaaaab06047825 */ /* 0x000fc600078e00ff */
[----:B------:R0:W-:Y:S01]  /*bf20*/  @P5 SYNCS.ARRIVE.TRANS64.A1T0 RZ, [R10+URZ+0x98], RZ ;  /* 0x000098ff0aff59a7 */ /* 0x0001e2000810003f */
[----:B------:R-:W-:Y:S01]  /*bf30*/  IADD3 R2, P5, R2, R8, RZ ;  /* 0x0000000802027210 */ /* 0x000fe20007fbe0ff */
[----:B------:R-:W-:Y:S01]  /*bf40*/  IMAD.MOV.U32 R4, RZ, RZ, -0x1 ;  /* 0xffffffffff047424 */ /* 0x000fe200078e00ff */
[----:B------:R-:W-:Y:S02]  /*bf50*/  SHF.R.U32.HI R11, RZ, 0x2, R5 ;  /* 0x00000002ff0b7819 */ /* 0x000fe40000011605 */
[----:B------:R-:W-:Y:S01]  /*bf60*/  SEL R5, RZ, 0x1, !P1 ;  /* 0x00000001ff057807 */ /* 0x000fe20004800000 */
[----:B------:R-:W-:Y:S01]  /*bf70*/  IMAD.X R3, R3, 0x1, R0, P5 ;  /* 0x0000000103037824 */ /* 0x000fe200028e0600 */
[----:B------:R-:W-:Y:S01]  /*bf80*/  ISETP.GE.U32.AND P1, PT, R2, UR8, PT ;  /* 0x0000000802007c0c */ /* 0x000fe2000bf26070 */
[----:B------:R-:W-:Y:S01]  /*bf90*/  IMAD R15, R11, -0x6, R6 ;  /* 0xfffffffa0b0f7824 */ /* 0x000fe200078e0206 */
[----:B------:R-:W-:Y:S01]  /*bfa0*/  LOP3.LUT R12, R12, R5, RZ, 0x3c, !PT ;  /* 0x000000050c0c7212 */ /* 0x000fe200078e3cff */
[----:B------:R-:W-:Y:S01]  /*bfb0*/  IMAD.MOV.U32 R6, RZ, RZ, -0x1 ;  /* 0xffffffffff067424 */ /* 0x000fe200078e00ff */
[----:B------:R-:W-:Y:S01]  /*bfc0*/  ISETP.GE.U32.AND.EX P1, PT, R3, UR9, PT, P1 ;  /* 0x0000000903007c0c */ /* 0x000fe2000bf26110 */
[----:B------:R-:W-:Y:S01]  /*bfd0*/  IMAD.MOV.U32 R5, RZ, RZ, -0x1 ;  /* 0xffffffffff057424 */ /* 0x000fe200078e00ff */
[----:B------:R-:W-:-:S02]  /*bfe0*/  @P4 LOP3.LUT R12, R12, 0x1, R11, 0x78, !PT ;  /* 0x000000010c0c4812 */ /* 0x000fc400078e780b */
[----:B0-----:R-:W-:-:S09]  /*bff0*/  PRMT R10, RZ, 0x7610, R10 ;  /* 0x00007610ff0a7816 */ /* 0x001fd2000000000a */
[----:B------:R-:W-:Y:S05]  /*c000*/  @P1 BRA `(.L_x_291) ;  /* 0x00000004004c1947 */ /* 0x000fea0003800000 */
[----:B------:R-:W0:Y:S01]  /*c010*/  S2R R17, SR_CTAID.X ;  /* 0x0000000000117919 */ /* 0x000e220000002500 */
[----:B------:R-:W-:Y:S01]  /*c020*/  ULDC.64 UR8, c[0x0][0x728] ;  /* 0x0001ca0000087ab9 */ /* 0x000fe20000000a00 */
[----:B------:R-:W1:Y:S01]  /*c030*/  LDC R18, c[0x0][0x144] ;  /* 0x00005100ff127b82 */ /* 0x000e620000000800 */
[----:B------:R-:W-:Y:S01]  /*c040*/  ISETP.NE.U32.AND P1, PT, RZ, UR8, PT ;  /* 0x00000008ff007c0c */ /* 0x000fe2000bf25070 */
[----:B------:R-:W2:Y:S01]  /*c050*/  S2R R6, SR_CTAID.Y ;  /* 0x0000000000067919 */ /* 0x000ea20000002600 */
[----:B------:R-:W-:Y:S01]  /*c060*/  ULDC UR10, c[0x0][0x150] ;  /* 0x00005400000a7ab9 */ /* 0x000fe20000000800 */
[----:B------:R-:W-:Y:S01]  /*c070*/  ULDC UR11, c[0x0][0x730] ;  /* 0x0001cc00000b7ab9 */ /* 0x000fe20000000800 */
[----:B------:R-:W-:Y:S01]  /*c080*/  ISETP.NE.AND.EX P1, PT, RZ, UR9, PT, P1 ;  /* 0x00000009ff007c0c */ /* 0x000fe2000bf25310 */
[----:B------:R-:W-:Y:S01]  /*c090*/  IMAD.MOV.U32 R4, RZ, RZ, R2 ;  /* 0x000000ffff047224 */ /* 0x000fe200078e0002 */
[----:B0-----:R-:W-:-:S05]  /*c0a0*/  I2FP.F32.U32 R5, R17 ;  /* 0x0000001100057245 */ /* 0x001fca0000201000 */
[----:B------:R-:W-:Y:S01]  /*c0b0*/  FMUL R20, R5, UR10 ;  /* 0x0000000a05147c20 */ /* 0x000fe20008400000 */
[----:B------:R-:W-:-:S05]  /*c0c0*/  IMAD.MOV.U32 R5, RZ, RZ, R3 ;  /* 0x000000ffff057224 */ /* 0x000fca00078e0003 */
[----:B--2---:R-:W-:Y:S05]  /*c0d0*/  @!P1 BRA `(.L_x_292) ;  /* 0x0000000000289947 */ /* 0x004fea0003800000 */
[----:B------:R-:W-:Y:S02]  /*c0e0*/  ULDC UR10, c[0x0][0x734] ;  /* 0x0001cd00000a7ab9 */ /* 0x000fe40000000800 */
[----:B------:R-:W-:-:S05]  /*c0f0*/  IADD3 R5, P1, R2, UR10, RZ ;  /* 0x0000000a02057c10 */ /* 0x000fca000ff3e0ff */
[----:B------:R-:W-:-:S04]  /*c100*/  IMAD.X R19, RZ, RZ, R3, P1 ;  /* 0x000000ffff137224 */ /* 0x000fc800008e0603 */
[----:B------:R-:W-:-:S04]  /*c110*/  IMAD.WIDE.U32 R10, R19, UR8, RZ ;  /* 0x00000008130a7c25 */ /* 0x000fc8000f8e00ff */
[----:B------:R-:W-:-:S04]  /*c120*/  IMAD.WIDE.U32 R10, P1, R5, UR9, R10 ;  /* 0x00000009050a7c25 */ /* 0x000fc8000f82000a */
[----:B------:R-:W-:-:S04]  /*c130*/  IMAD.WIDE.U32 R4, R5, UR8, RZ ;  /* 0x0000000805047c25 */ /* 0x000fc8000f8e00ff */
[----:B------:R-:W-:Y:S01]  /*c140*/  IMAD.MOV.U32 R4, RZ, RZ, R11 ;  /* 0x000000ffff047224 */ /* 0x000fe200078e000b */
[----:B------:R-:W-:Y:S01]  /*c150*/  IADD3 RZ, P4, R5, R10, RZ ;  /* 0x0000000a05ff7210 */ /* 0x000fe20007f9e0ff */
[----:B------:R-:W-:-:S04]  /*c160*/  IMAD.X R5, RZ, RZ, RZ, P1 ;  /* 0x000000ffff057224 */ /* 0x000fc800008e06ff */
[----:B------:R-:W-:-:S08]  /*c170*/  IMAD.WIDE.U32.X R4, R19, UR9, R4, P4 ;  /* 0x0000000913047c25 */ /* 0x000fd0000a0e0404 */
.L_x_292:
[--C-:B------:R-:W-:Y:S01]  /*c180*/  SHF.R.U64 R16, R4, UR11, R5.reuse ;  /* 0x0000000b04107c19 */ /* 0x100fe20008001205 */
[----:B------:R-:W0:Y:S01]  /*c190*/  F2I.U32.TRUNC.NTZ R20, R20 ;  /* 0x0000001400147305 */ /* 0x000e22000020f000 */
[----:B------:R-:W-:Y:S01]  /*c1a0*/  SHF.R.U32.HI R4, RZ, UR11, R5 ;  /* 0x0000000bff047c19 */ /* 0x000fe20008011605 */
[----:B------:R-:W-:Y:S01]  /*c1b0*/  ULDC.64 UR8, c[0x0][0x720] ;  /* 0x0001c80000087ab9 */ /* 0x000fe20000000a00 */
[----:B------:R-:W-:Y:S01]  /*c1c0*/  IADD3 R11, P1, RZ, -R16, RZ ;  /* 0x80000010ff0b7210 */ /* 0x000fe20007f3e0ff */
[----:B------:R-:W-:Y:S01]  /*c1d0*/  ULDC.64 UR10, c[0x0][0x740] ;  /* 0x0001d000000a7ab9 */ /* 0x000fe20000000a00 */
[----:B------:R-:W2:Y:S03]  /*c1e0*/  LDC R21, c[0x0][0x148] ;  /* 0x00005200ff157b82 */ /* 0x000ea60000000800 */
[----:B------:R-:W-:Y:S01]  /*c1f0*/  IMAD.X R4, RZ, RZ, ~R4, P1 ;  /* 0x000000ffff047224 */ /* 0x000fe200008e0e04 */
[----:B------:R-:W-:-:S03]  /*c200*/  ISETP.NE.U32.AND P1, PT, RZ, UR10, PT ;  /* 0x0000000aff007c0c */ /* 0x000fc6000bf25070 */
[----:B------:R-:W-:Y:S01]  /*c210*/  IMAD R10, R4, UR8, RZ ;  /* 0x00000008040a7c24 */ /* 0x000fe2000f8e02ff */
[----:B------:R-:W-:Y:S01]  /*c220*/  ISETP.NE.AND.EX P1, PT, RZ, UR11, PT, P1 ;  /* 0x0000000bff007c0c */ /* 0x000fe2000bf25310 */
[----:B------:R-:W-:Y:S01]  /*c230*/  IMAD.WIDE.U32 R4, R11, UR8, R2 ;  /* 0x000000080b047c25 */ /* 0x000fe2000f8e0002 */
[----:B------:R-:W-:-:S03]  /*c240*/  ULDC UR8, c[0x0][0x718] ;  /* 0x0001c60000087ab9 */ /* 0x000fc60000000800 */
[----:B------:R-:W-:Y:S01]  /*c250*/  IMAD R11, R11, UR9, R10 ;  /* 0x000000090b0b7c24 */ /* 0x000fe2000f8e020a */
[----:B------:R-:W-:Y:S01]  /*c260*/  ULDC UR9, c[0x0][0x154] ;  /* 0x0000550000097ab9 */ /* 0x000fe20000000800 */
[----:B0-----:R-:W-:Y:S02]  /*c270*/  IMAD.MOV R10, RZ, RZ, -R20 ;  /* 0x000000ffff0a7224 */ /* 0x001fe400078e0a14 */
[----:B------:R-:W-:Y:S02]  /*c280*/  IMAD.IADD R5, R5, 0x1, R11 ;  /* 0x0000000105057824 */ /* 0x000fe400078e020b */
[----:B-1----:R-:W-:Y:S01]  /*c290*/  IMAD R17, R18, R10, R17 ;  /* 0x0000000a12117224 */ /* 0x002fe200078e0211 */
[----:B------:R-:W-:Y:S02]  /*c2a0*/  I2FP.F32.U32 R10, R6 ;  /* 0x00000006000a7245 */ /* 0x000fe40000201000 */
[--C-:B------:R-:W-:Y:S02]  /*c2b0*/  SHF.R.U64 R18, R4, UR8, R5.reuse ;  /* 0x0000000804127c19 */ /* 0x100fe40008001205 */
[----:B------:R-:W-:Y:S01]  /*c2c0*/  SHF.R.U32.HI R5, RZ, UR8, R5 ;  /* 0x00000008ff057c19 */ /* 0x000fe20008011605 */
[----:B------:R-:W-:Y:S01]  /*c2d0*/  FMUL R10, R10, UR9 ;  /* 0x000000090a0a7c20 */ /* 0x000fe20008400000 */
[----:B------:R-:W-:-:S02]  /*c2e0*/  ULDC UR8, c[0x0][0x708] ;  /* 0x0001c20000087ab9 */ /* 0x000fc40000000800 */
[--C-:B------:R-:W-:Y:S01]  /*c2f0*/  SHF.R.U64 R20, R18, UR8, R5.reuse ;  /* 0x0000000812147c19 */ /* 0x100fe20008001205 */
[----:B------:R0:W1:Y:S01]  /*c300*/  F2I.U32.TRUNC.NTZ R22, R10 ;  /* 0x0000000a00167305 */ /* 0x000062000020f000 */
[----:B------:R-:W-:Y:S01]  /*c310*/  SHF.R.U32.HI R5, RZ, UR8, R5 ;  /* 0x00000008ff057c19 */ /* 0x000fe20008011605 */
[----:B------:R-:W-:-:S03]  /*c320*/  ULDC UR8, c[0x0][0x758] ;  /* 0x0001d60000087ab9 */ /* 0x000fc60000000800 */
[--C-:B------:R-:W-:Y:S02]  /*c330*/  SHF.R.U64 R19, R20, UR8, R5.reuse ;  /* 0x0000000814137c19 */ /* 0x100fe40008001205 */
[----:B------:R-:W-:-:S03]  /*c340*/  SHF.R.U32.HI R23, RZ, UR8, R5 ;  /* 0x00000008ff177c19 */ /* 0x000fc60008011605 */
[----:B------:R-:W-:Y:S02]  /*c350*/  IMAD.MOV.U32 R4, RZ, RZ, R19 ;  /* 0x000000ffff047224 */ /* 0x000fe400078e0013 */
[----:B------:R-:W-:Y:S01]  /*c360*/  IMAD.MOV.U32 R5, RZ, RZ, R23 ;  /* 0x000000ffff057224 */ /* 0x000fe200078e0017 */
[----:B0-----:R-:W-:Y:S06]  /*c370*/  @!P1 BRA `(.L_x_293) ;  /* 0x0000000000289947 */ /* 0x001fec0003800000 */
        /* <DEDUP_REMOVED lines=10> */
.L_x_293:
[----:B------:R-:W-:Y:S01]  /*c420*/  ULDC UR8, c[0x0][0x748] ;  /* 0x0001d20000087ab9 */ /* 0x000fe20000000800 */
[----:B-1----:R-:W-:Y:S01]  /*c430*/  IMAD.MOV R22, RZ, RZ, -R22 ;  /* 0x000000ffff167224 */ /* 0x002fe200078e0a16 */
[----:B------:R-:W-:Y:S01]  /*c440*/  SHF.R.U64 R5, R4, UR8, R5 ;  /* 0x0000000804057c19 */ /* 0x000fe20008001205 */
[----:B------:R-:W-:Y:S01]  /*c450*/  ULDC UR8, c[0x0][0x738] ;  /* 0x0001ce0000087ab9 */ /* 0x000fe20000000800 */
[----:B------:R-:W-:Y:S01]  /*c460*/  LOP3.LUT R4, R20, UR7, RZ, 0xc0, !PT ;  /* 0x0000000714047c12 */ /* 0x000fe2000f8ec0ff */
[----:B--2---:R-:W-:Y:S01]  /*c470*/  @P3 IMAD R17, R21, R22, R6 ;  /* 0x0000001615113224 */ /* 0x004fe200078e0206 */
[----:B------:R-:W-:Y:S01]  /*c480*/  LOP3.LUT R18, R18, UR4, RZ, 0xc0, !PT ;  /* 0x0000000412127c12 */ /* 0x000fe2000f8ec0ff */
[----:B------:R-:W-:Y:S01]  /*c490*/  IMAD.MOV R6, RZ, RZ, -R5 ;  /* 0x000000ffff067224 */ /* 0x000fe200078e0a05 */
[----:B------:R-:W-:Y:S01]  /*c4a0*/  ULDC UR9, c[0x0][0x710] ;  /* 0x0001c40000097ab9 */ /* 0x000fe20000000800 */
[----:B------:R-:W-:Y:S02]  /*c4b0*/  IMAD R4, R5, UR5, R4 ;  /* 0x0000000505047c24 */ /* 0x000fe4000f8e0204 */
[----:B------:R-:W-:Y:S01]  /*c4c0*/  IMAD R19, R6, UR8, R19 ;  /* 0x0000000806137c24 */ /* 0x000fe2000f8e0213 */
[----:B------:R-:W-:Y:S01]  /*c4d0*/  ULDC UR8, c[0x0][0x700] ;  /* 0x0001c00000087ab9 */ /* 0x000fe20000000800 */
[----:B------:R-:W-:-:S02]  /*c4e0*/  IMAD R17, R4, UR9, R17 ;  /* 0x0000000904117c24 */ /* 0x000fc4000f8e0211 */
[----:B------:R-:W-:Y:S02]  /*c4f0*/  IMAD R6, R19, UR8, R18 ;  /* 0x0000000813067c24 */ /* 0x000fe4000f8e0212 */
[----:B------:R-:W-:Y:S02]  /*c500*/  IMAD.MOV.U32 R10, RZ, RZ, 0x1 ;  /* 0x00000001ff0a7424 */ /* 0x000fe400078e00ff */
[----:B------:R-:W-:Y:S01]  /*c510*/  IMAD.MOV.U32 R4, RZ, RZ, R16 ;  /* 0x000000ffff047224 */ /* 0x000fe200078e0010 */
[----:B------:R-:W-:Y:S02]  /*c520*/  SEL R5, R6, R17, !P3 ;  /* 0x0000001106057207 */ /* 0x000fe40005800000 */
[----:B------:R-:W-:-:S07]  /*c530*/  SEL R6, R17, R6, !P3 ;  /* 0x0000000611067207 */ /* 0x000fce0005800000 */
.L_x_291:
[----:B------:R-:W-:Y:S05]  /*c540*/  BSYNC B1 ;  /* 0x0000000000017941 */ /* 0x000fea0003800000 */
.L_x_290:
[----:B------:R-:W-:-:S13]  /*c550*/  LOP3.LUT P1, RZ, R10, 0xff, RZ, 0xc0, !PT ;  /* 0x000000ff0aff7812 */ /* 0x000fda000782c0ff */
[----:B------:R-:W-:Y:S05]  /*c560*/  @P1 BRA `(.L_x_294) ;  /* 0xfffffff4000c1947 */ /* 0x000fea000383ffff */
[----:B------:R-:W-:Y:S05]  /*c570*/  BSYNC B0 ;  /* 0x0000000000007941 */ /* 0x000fea0003800000 */
.L_x_282:
[----:B------:R-:W-:-:S03]  /*c580*/  UMOV UR8, 0xffffffff ;  /* 0xffffffff00087882 */ /* 0x000fc60000000000 */
[----:B------:R-:W-:Y:S05]  /*c590*/  BRA.DIV UR8, `(.L_x_295) ;  /* 0x00000006087c7947 */ /* 0x000fea000b800000 */
[----:B------:R-:W-:-:S13]  /*c5a0*/  ELECT P0, URZ, PT ;  /* 0x00000000003f782f */ /* 0x000fda0003800000 */
.L_x_313:
[----:B------:R-:W-:Y:S04]  /*c5b0*/  BSSY B0, `(.L_x_296) ;  /* 0x000003d000007945 */ /* 0x000fe80003800000 */
[----:B------:R-:W-:Y:S05]  /*c5c0*/  @!P0 BRA `(.L_x_297) ;  /* 0x0000000000ec8947 */ /* 0x000fea0003800000 */
[----:B------:R-:W-:-:S04]  /*c5d0*/  LOP3.LUT R7, R7, 0x2, RZ, 0xfc, !PT ;  /* 0x0000000207077812 */ /* 0x000fc800078efcff */
[----:B------:R-:W-:-:S13]  /*c5e0*/  ISETP.NE.AND P0, PT, R7, 0x3, PT ;  /* 0x000000030700780c */ /* 0x000fda0003f05270 */
[----:B------:R-:W-:Y:S05]  /*c5f0*/  @!P0 BRA `(.L_x_298) ;  /* 0x0000000000048947 */ /* 0x000fea0003800000 */
[----:B------:R-:W-:Y:S01]  /*c600*/  BPT.TRAP 0x1 ;  /* 0x000000040000795c */ /* 0x000fe20000300000 */
.L_x_298:
[----:B------:R-:W0:Y:S01]  /*c610*/  S2R R3, SR_CgaCtaId ;  /* 0x0000000000037919 */ /* 0x000e220000008800 */
[----:B------:R-:W-:Y:S02]  /*c620*/  MOV R0, 0x400 ;  /* 0x0000040000007802 */ /* 0x000fe40000000f00 */
[----:B------:R-:W-:Y:S02]  /*c630*/  SHF.L.U32 R2, R12, 0x1f, RZ ;  /* 0x0000001f0c027819 */ /* 0x000fe400000006ff */
[----:B0-----:R-:W-:-:S05]  /*c640*/  LEA R0, R3, R0, 0x18 ;  /* 0x0000000003007211 */ /* 0x001fca00078ec0ff */
[----:B------:R-:W-:-:S04]  /*c650*/  VIADD R0, R0, 0x30 ;  /* 0x0000003000007836 */ /* 0x000fc80000000000 */
[C---:B------:R-:W-:Y:S02]  /*c660*/  IMAD R5, R15.reuse, 0x8, R0 ;  /* 0x000000080f057824 */ /* 0x040fe400078e0200 */
[----:B------:R-:W-:Y:S02]  /*c670*/  VIADD R15, R15, 0x1 ;  /* 0x000000010f0f7836 */ /* 0x000fe40000000000 */
[----:B------:R-:W0:Y:S03]  /*c680*/  SYNCS.PHASECHK.TRANS64.TRYWAIT P0, [R5+URZ], R2 ;  /* 0x00000002050075a7 */ /* 0x000e26000800017f */
[----:B------:R-:W-:-:S04]  /*c690*/  ISETP.NE.AND P1, PT, R15, 0x6, PT ;  /* 0x000000060f00780c */ /* 0x000fc80003f25270 */
[----:B------:R-:W-:Y:S02]  /*c6a0*/  SEL R3, RZ, 0x1, P1 ;  /* 0x00000001ff037807 */ /* 0x000fe40000800000 */
[----:B------:R-:W-:Y:S02]  /*c6b0*/  SEL R15, R15, RZ, P1 ;  /* 0x000000ff0f0f7207 */ /* 0x000fe40000800000 */
[----:B------:R-:W-:-:S03]  /*c6c0*/  LOP3.LUT R12, R12, R3, RZ, 0x3c, !PT ;  /* 0x000000030c0c7212 */ /* 0x000fc600078e3cff */
[----:B------:R-:W-:Y:S01]  /*c6d0*/  IMAD R7, R15, 0x8, R0 ;  /* 0x000000080f077824 */ /* 0x000fe200078e0200 */
[----:B------:R-:W-:Y:S01]  /*c6e0*/  SHF.L.U32 R4, R12, 0x1f, RZ ;  /* 0x0000001f0c047819 */ /* 0x000fe200000006ff */
[----:B0-----:R-:W-:Y:S06]  /*c6f0*/  @!P0 BRA `(.L_x_299) ;  /* 0x0000000400488947 */ /* 0x001fec0003800000 */
.L_x_314:
[----:B------:R-:W1:Y:S01]  /*c700*/  SYNCS.PHASECHK.TRANS64.TRYWAIT P0, [R7+URZ], R4 ;  /* 0x00000004070075a7 */ /* 0x000e62000800017f */
[----:B0-----:R-:W-:-:S05]  /*c710*/  VIADD R2, R15, 0x1 ;  /* 0x000000010f027836 */ /* 0x001fca0000000000 */
[----:B------:R-:W-:-:S04]  /*c720*/  ISETP.NE.AND P1, PT, R2, 0x6, PT ;  /* 0x000000060200780c */ /* 0x000fc80003f25270 */
[----:B------:R-:W-:Y:S02]  /*c730*/  SEL R3, RZ, 0x1, P1 ;  /* 0x00000001ff037807 */ /* 0x000fe40000800000 */
[----:B------:R-:W-:Y:S02]  /*c740*/  SEL R9, R2, RZ, P1 ;  /* 0x000000ff02097207 */ /* 0x000fe40000800000 */
[----:B------:R-:W-:-:S03]  /*c750*/  LOP3.LUT R12, R12, R3, RZ, 0x3c, !PT ;  /* 0x000000030c0c7212 */ /* 0x000fc600078e3cff */
[----:B------:R-:W-:Y:S01]  /*c760*/  IMAD R6, R9, 0x8, R0 ;  /* 0x0000000809067824 */ /* 0x000fe200078e0200 */
[----:B------:R-:W-:Y:S01]  /*c770*/  SHF.L.U32 R5, R12, 0x1f, RZ ;  /* 0x0000001f0c057819 */ /* 0x000fe200000006ff */
[----:B-1----:R-:W-:Y:S06]  /*c780*/  @!P0 BRA `(.L_x_300) ;  /* 0x0000000400388947 */ /* 0x002fec0003800000 */
.L_x_315:
[----:B------:R-:W1:Y:S01]  /*c790*/  SYNCS.PHASECHK.TRANS64.TRYWAIT P0, [R6+URZ], R5 ;  /* 0x00000005060075a7 */ /* 0x000e62000800017f */
[----:B------:R-:W-:-:S05]  /*c7a0*/  VIADD R2, R9, 0x1 ;  /* 0x0000000109027836 */ /* 0x000fca0000000000 */
[----:B------:R-:W-:-:S04]  /*c7b0*/  ISETP.NE.AND P1, PT, R2, 0x6, PT ;  /* 0x000000060200780c */ /* 0x000fc80003f25270 */
[----:B------:R-:W-:Y:S02]  /*c7c0*/  SEL R3, RZ, 0x1, P1 ;  /* 0x00000001ff037807 */ /* 0x000fe40000800000 */
[----:B0-----:R-:W-:Y:S02]  /*c7d0*/  SEL R7, R2, RZ, P1 ;  /* 0x000000ff02077207 */ /* 0x001fe40000800000 */
[----:B------:R-:W-:-:S03]  /*c7e0*/  LOP3.LUT R12, R12, R3, RZ, 0x3c, !PT ;  /* 0x000000030c0c7212 */ /* 0x000fc600078e3cff */
[----:B------:R-:W-:Y:S01]  /*c7f0*/  IMAD R9, R7, 0x8, R0 ;  /* 0x0000000807097824 */ /* 0x000fe200078e0200 */
[----:B------:R-:W-:Y:S01]  /*c800*/  SHF.L.U32 R4, R12, 0x1f, RZ ;  /* 0x0000001f0c047819 */ /* 0x000fe200000006ff */
[----:B-1----:R-:W-:Y:S06]  /*c810*/  @!P0 BRA `(.L_x_301) ;  /* 0x0000000400288947 */ /* 0x002fec0003800000 */
.L_x_316:
[----:B------:R-:W1:Y:S01]  /*c820*/  SYNCS.PHASECHK.TRANS64.TRYWAIT P0, [R9+URZ], R4 ;  /* 0x00000004090075a7 */ /* 0x000e62000800017f */
[----:B------:R-:W-:-:S05]  /*c830*/  VIADD R2, R7, 0x1 ;  /* 0x0000000107027836 */ /* 0x000fca0000000000 */
[----:B------:R-:W-:-:S04]  /*c840*/  ISETP.NE.AND P1, PT, R2, 0x6, PT ;  /* 0x000000060200780c */ /* 0x000fc80003f25270 */
[----:B------:R-:W-:Y:S02]  /*c850*/  SEL R3, RZ, 0x1, P1 ;  /* 0x00000001ff037807 */ /* 0x000fe40000800000 */
[----:B------:R-:W-:Y:S02]  /*c860*/  SEL R7, R2, RZ, P1 ;  /* 0x000000ff02077207 */ /* 0x000fe40000800000 */
[----:B------:R-:W-:-:S03]  /*c870*/  LOP3.LUT R11, R12, R3, RZ, 0x3c, !PT ;  /* 0x000000030c0b7212 */ /* 0x000fc600078e3cff */
[----:B0-----:R-:W-:Y:S01]  /*c880*/  IMAD R6, R7, 0x8, R0 ;  /* 0x0000000807067824 */ /* 0x001fe200078e0200 */
[----:B------:R-:W-:Y:S01]  /*c890*/  SHF.L.U32 R5, R11, 0x1f, RZ ;  /* 0x0000001f0b057819 */ /* 0x000fe200000006ff */
[----:B-1----:R-:W-:Y:S06]  /*c8a0*/  @!P0 BRA `(.L_x_302) ;  /* 0x0000000400188947 */ /* 0x002fec0003800000 */
.L_x_317:
[----:B------:R-:W1:Y:S01]  /*c8b0*/  SYNCS.PHASECHK.TRANS64.TRYWAIT P0, [R6+URZ], R5 ;  /* 0x00000005060075a7 */ /* 0x000e62000800017f */
[----:B------:R-:W-:-:S05]  /*c8c0*/  VIADD R2, R7, 0x1 ;  /* 0x0000000107027836 */ /* 0x000fca0000000000 */
[----:B------:R-:W-:-:S04]  /*c8d0*/  ISETP.NE.AND P1, PT, R2, 0x6, PT ;  /* 0x000000060200780c */ /* 0x000fc80003f25270 */
[----:B0-----:R-:W-:Y:S02]  /*c8e0*/  SEL R4, RZ, 0x1, P1 ;  /* 0x00000001ff047807 */ /* 0x001fe40000800000 */
[----:B------:R-:W-:Y:S02]  /*c8f0*/  SEL R3, R2, RZ, P1 ;  /* 0x000000ff02037207 */ /* 0x000fe40000800000 */
[----:B------:R-:W-:Y:S01]  /*c900*/  LOP3.LUT R4, R11, R4, RZ, 0x3c, !PT ;  /* 0x000000040b047212 */ /* 0x000fe200078e3cff */
[----:B-1----:R-:W-:Y:S06]  /*c910*/  @!P0 BRA `(.L_x_303) ;  /* 0x0000000400108947 */ /* 0x002fec0003800000 */
.L_x_318:
[----:B------:R-:W-:Y:S01]  /*c920*/  IMAD R3, R3, 0x8, R0 ;  /* 0x0000000803037824 */ /* 0x000fe200078e0200 */
[----:B------:R-:W-:-:S07]  /*c930*/  SHF.L.U32 R0, R4, 0x1f, RZ ;  /* 0x0000001f04007819 */ /* 0x000fce00000006ff */
.L_x_304:
[----:B-1----:R1:W2:Y:S02]  /*c940*/  SYNCS.PHASECHK.TRANS64.TRYWAIT P0, [R3+URZ], R0 ;  /* 0x00000000030075a7 */ /* 0x0022a4000800017f */
[----:B--2---:R-:W-:Y:S05]  /*c950*/  @!P0 NANOSLEEP.SYNCS 0x989680 ;  /* 0x009896800000895d */ /* 0x004fea0003900000 */
[----:B------:R-:W2:Y:S02]  /*c960*/  @!P0 SYNCS.PHASECHK.TRANS64 P0, [R3+URZ], R0 ;  /* 0x00000000030085a7 */ /* 0x000ea4000800007f */
[----:B--2---:R-:W-:Y:S05]  /*c970*/  @!P0 BRA `(.L_x_304) ;  /* 0xfffffffc00f08947 */ /* 0x004fea000383ffff */
.L_x_297:
[----:B------:R-:W-:Y:S05]  /*c980*/  BSYNC B0 ;  /* 0x0000000000007941 */ /* 0x000fea0003800000 */
.L_x_296:
[----:B------:R-:W-:Y:S05]  /*c990*/  EXIT ;  /* 0x000000000000794d */ /* 0x000fea0003800000 */
.L_x_15:
[----:B0-----:R-:W-:-:S04]  /*c9a0*/  IMAD.U32 R19, RZ, RZ, UR12 ;  /* 0x0000000cff137e24 */ /* 0x001fc8000f8e00ff */
[----:B------:R0:W1:Y:S03]  /*c9b0*/  SYNCS.PHASECHK.TRANS64.TRYWAIT P0, [R19+URZ+-0x8], R18 ;  /* 0xfffff812130075a7 */ /* 0x000066000800017f */
[----:B-1----:R-:W-:Y:S05]  /*c9c0*/  @!P0 NANOSLEEP.SYNCS 0x989680 ;  /* 0x009896800000895d */ /* 0x002fea0003900000 */
[----:B------:R-:W1:Y:S02]  /*c9d0*/  @!P0 SYNCS.PHASECHK.TRANS64 P0, [R19+URZ+-0x8], R18 ;  /* 0xfffff812130085a7 */ /* 0x000e64000800007f */
[----:B-1----:R-:W-:Y:S05]  /*c9e0*/  @!P0 BRA `(.L_x_15) ;  /* 0xfffffffc00ec8947 */ /* 0x002fea000383ffff */
[----:B------:R-:W-:Y:S05]  /*c9f0*/  BRA `(.L_x_305) ;  /* 0xffffff4800d47947 */ /* 0x000fea000383ffff */
.L_x_20:
[----:B-1----:R-:W-:-:S04]  /*ca00*/  IMAD.U32 R21, RZ, RZ, UR8 ;  /* 0x00000008ff157e24 */ /* 0x002fc8000f8e00ff */
[----:B------:R1:W2:Y:S03]  /*ca10*/  SYNCS.PHASECHK.TRANS64.TRYWAIT P0, [R21+URZ], R20 ;  /* 0x00000014150075a7 */ /* 0x0002a6000800017f */
[----:B--2---:R-:W-:Y:S05]  /*ca20*/  @!P0 NANOSLEEP.SYNCS 0x989680 ;  /* 0x009896800000895d */ /* 0x004fea0003900000 */
[----:B------:R-:W2:Y:S02]  /*ca30*/  @!P0 SYNCS.PHASECHK.TRANS64 P0, [R21+URZ], R20 ;  /* 0x00000014150085a7 */ /* 0x000ea4000800007f */
[----:B--2---:R-:W-:Y:S05]  /*ca40*/  @!P0 BRA `(.L_x_20) ;  /* 0xfffffffc00ec8947 */ /* 0x004fea000383ffff */
[----:B------:R-:W-:Y:S05]  /*ca50*/  BRA `(.L_x_19) ;  /* 0xffffff5000087947 */ /* 0x000fea000383ffff */
.L_x_24:
[----:B0-----:R-:W-:-:S04]  /*ca60*/  IMAD.U32 R19, RZ, RZ, UR12 ;  /* 0x0000000cff137e24 */ /* 0x001fc8000f8e00ff */
[----:B------:R0:W2:Y:S03]  /*ca70*/  SYNCS.PHASECHK.TRANS64.TRYWAIT P0, [R19+URZ+0x8], R18 ;  /* 0x00000812130075a7 */ /* 0x0000a6000800017f */
[----:B--2---:R-:W-:Y:S05]  /*ca80*/  @!P0 NANOSLEEP.SYNCS 0x989680 ;  /* 0x009896800000895d */ /* 0x004fea0003900000 */
[----:B------:R-:W2:Y:S02]  /*ca90*/  @!P0 SYNCS.PHASECHK.TRANS64 P0, [R19+URZ+0x8], R18 ;  /* 0x00000812130085a7 */ /* 0x000ea4000800007f */
[----:B--2---:R-:W-:Y:S05]  /*caa0*/  @!P0 BRA `(.L_x_24) ;  /* 0xfffffffc00ec8947 */ /* 0x004fea000383ffff */
[----:B------:R-:W-:Y:S05]  /*cab0*/  BRA `(.L_x_306) ;  /* 0xffffff5000e47947 */ /* 0x000fea000383ffff */
.L_x_283:
[----:B------:R-:W-:Y:S01]  /*cac0*/  BSSY B1, `(.L_x_307) ;  /* 0x0000006000017945 */ /* 0x000fe20003800000 */
[----:B------:R-:W-:-:S07]  /*cad0*/  IMAD.MOV.U32 R10, RZ, RZ, -0x1 ;  /* 0xffffffffff0a7424 */ /* 0x000fce00078e00ff */
[----:B------:R-:W-:Y:S05]  /*cae0*/  WARPSYNC.COLLECTIVE R10, `(.L_x_308) ;  /* 0x000000000a0c7348 */ /* 0x000fea0003c00000 */
[----:B------:R-:W-:Y:S02]  /*caf0*/  ELECT P1, UR62, PT ;  /* 0x00000000003e782f */ /* 0x000fe40003820000 */
[----:B------:R-:W-:Y:S01]  /*cb00*/  MOV R10, UR62 ;  /* 0x0000003e000a7c02 */ /* 0x000fe20008000f00 */
[----:B------:R-:W-:Y:S10]  /*cb10*/  ENDCOLLECTIVE ;  /* 0x000000000000791b */ /* 0x000ff40003800000 */
.L_x_308:
[----:B------:R-:W-:Y:S05]  /*cb20*/  BSYNC B1 ;  /* 0x0000000000017941 */ /* 0x000fea0003800000 */
.L_x_307:
[----:B------:R-:W-:Y:S05]  /*cb30*/  BRA `(.L_x_309) ;  /* 0xffffffec00a47947 */ /* 0x000fea000383ffff */
.L_x_286:
[----:B-1----:R1:W2:Y:S02]  /*cb40*/  SYNCS.PHASECHK.TRANS64.TRYWAIT P1, [R18+URZ+0x30], R11 ;  /* 0x0000300b120075a7 */ /* 0x0022a4000802017f */
[----:B--2---:R-:W-:Y:S05]  /*cb50*/  @!P1 NANOSLEEP.SYNCS 0x989680 ;  /* 0x009896800000995d */ /* 0x004fea0003900000 */
[----:B------:R-:W2:Y:S02]  /*cb60*/  @!P1 SYNCS.PHASECHK.TRANS64 P1, [R18+URZ+0x30], R11 ;  /* 0x0000300b120095a7 */ /* 0x000ea4000802007f */
[----:B--2---:R-:W-:Y:S05]  /*cb70*/  @!P1 BRA `(.L_x_286) ;  /* 0xfffffffc00f09947 */ /* 0x004fea000383ffff */
[----:B------:R-:W-:Y:S05]  /*cb80*/  BRA `(.L_x_310) ;  /* 0xffffffec00dc7947 */ /* 0x000fea000383ffff */
.L_x_295:
[----:B------:R-:W-:Y:S01]  /*cb90*/  BSSY B0, `(.L_x_311) ;  /* 0x0000006000007945 */ /* 0x000fe20003800000 */
[----:B------:R-:W-:-:S07]  /*cba0*/  IMAD.MOV.U32 R10, RZ, RZ, -0x1 ;  /* 0xffffffffff0a7424 */ /* 0x000fce00078e00ff */
[----:B------:R-:W-:Y:S05]  /*cbb0*/  WARPSYNC.COLLECTIVE R10, `(.L_x_312) ;  /* 0x000000000a0c7348 */ /* 0x000fea0003c00000 */
[----:B------:R-:W-:Y:S02]  /*cbc0*/  ELECT P1, UR62, PT ;  /* 0x00000000003e782f */ /* 0x000fe40003820000 */
[----:B------:R-:W-:Y:S01]  /*cbd0*/  MOV R10, UR62 ;  /* 0x0000003e000a7c02 */ /* 0x000fe20008000f00 */
[----:B------:R-:W-:Y:S10]  /*cbe0*/  ENDCOLLECTIVE ;  /* 0x000000000000791b */ /* 0x000ff40003800000 */
.L_x_312:
[----:B------:R-:W-:Y:S05]  /*cbf0*/  BSYNC B0 ;  /* 0x0000000000007941 */ /* 0x000fea0003800000 */
.L_x_311:
[----:B------:R-:W-:Y:S01]  /*cc00*/  PLOP3.LUT P0, PT, P1, PT, PT, 0x80, 0x0 ;  /* 0x000000000000781c */ /* 0x000fe20000f0f070 */
[----:B------:R-:W-:-:S12]  /*cc10*/  BRA `(.L_x_313) ;  /* 0xfffffff800647947 */ /* 0x000fd8000383ffff */
.L_x_299:
[----:B0-----:R0:W1:Y:S02]  /*cc20*/  SYNCS.PHASECHK.TRANS64.TRYWAIT P0, [R5+URZ], R2 ;  /* 0x00000002050075a7 */ /* 0x001064000800017f */
[----:B-1----:R-:W-:Y:S05]  /*cc30*/  @!P0 NANOSLEEP.SYNCS 0x989680 ;  /* 0x009896800000895d */ /* 0x002fea0003900000 */
[----:B------:R-:W1:Y:S02]  /*cc40*/  @!P0 SYNCS.PHASECHK.TRANS64 P0, [R5+URZ], R2 ;  /* 0x00000002050085a7 */ /* 0x000e64000800007f */
[----:B-1----:R-:W-:Y:S05]  /*cc50*/  @!P0 BRA `(.L_x_299) ;  /* 0xfffffffc00f08947 */ /* 0x002fea000383ffff */
[----:B------:R-:W-:Y:S05]  /*cc60*/  BRA `(.L_x_314) ;  /* 0xfffffff800a47947 */ /* 0x000fea000383ffff */
.L_x_300:
[----:B0-----:R0:W1:Y:S02]  /*cc70*/  SYNCS.PHASECHK.TRANS64.TRYWAIT P0, [R7+URZ], R4 ;  /* 0x00000004070075a7 */ /* 0x001064000800017f */
[----:B-1----:R-:W-:Y:S05]  /*cc80*/  @!P0 NANOSLEEP.SYNCS 0x989680 ;  /* 0x009896800000895d */ /* 0x002fea0003900000 */
[----:B------:R-:W1:Y:S02]  /*cc90*/  @!P0 SYNCS.PHASECHK.TRANS64 P0, [R7+URZ], R4 ;  /* 0x00000004070085a7 */ /* 0x000e64000800007f */
[----:B-1----:R-:W-:Y:S05]  /*cca0*/  @!P0 BRA `(.L_x_300) ;  /* 0xfffffffc00f08947 */ /* 0x002fea000383ffff */
[----:B------:R-:W-:Y:S05]  /*ccb0*/  BRA `(.L_x_315) ;  /* 0xfffffff800b47947 */ /* 0x000fea000383ffff */
.L_x_301:
[----:B0-----:R0:W1:Y:S02]  /*ccc0*/  SYNCS.PHASECHK.TRANS64.TRYWAIT P0, [R6+URZ], R5 ;  /* 0x00000005060075a7 */ /* 0x001064000800017f */
[----:B-1----:R-:W-:Y:S05]  /*ccd0*/  @!P0 NANOSLEEP.SYNCS 0x989680 ;  /* 0x009896800000895d */ /* 0x002fea0003900000 */
[----:B------:R-:W1:Y:S02]  /*cce0*/  @!P0 SYNCS.PHASECHK.TRANS64 P0, [R6+URZ], R5 ;  /* 0x00000005060085a7 */ /* 0x000e64000800007f */
[----:B-1----:R-:W-:Y:S05]  /*ccf0*/  @!P0 BRA `(.L_x_301) ;  /* 0xfffffffc00f08947 */ /* 0x002fea000383ffff */
[----:B------:R-:W-:Y:S05]  /*cd00*/  BRA `(.L_x_316) ;  /* 0xfffffff800c47947 */ /* 0x000fea000383ffff */
.L_x_302:
[----:B0-----:R0:W1:Y:S02]  /*cd10*/  SYNCS.PHASECHK.TRANS64.TRYWAIT P0, [R9+URZ], R4 ;  /* 0x00000004090075a7 */ /* 0x001064000800017f */
[----:B-1----:R-:W-:Y:S05]  /*cd20*/  @!P0 NANOSLEEP.SYNCS 0x989680 ;  /* 0x009896800000895d */ /* 0x002fea0003900000 */
[----:B------:R-:W1:Y:S02]  /*cd30*/  @!P0 SYNCS.PHASECHK.TRANS64 P0, [R9+URZ], R4 ;  /* 0x00000004090085a7 */ /* 0x000e64000800007f */
[----:B-1----:R-:W-:Y:S05]  /*cd40*/  @!P0 BRA `(.L_x_302) ;  /* 0xfffffffc00f08947 */ /* 0x002fea000383ffff */
[----:B------:R-:W-:Y:S05]  /*cd50*/  BRA `(.L_x_317) ;  /* 0xfffffff800d47947 */ /* 0x000fea000383ffff */
.L_x_303:
[----:B0-----:R0:W1:Y:S02]  /*cd60*/  SYNCS.PHASECHK.TRANS64.TRYWAIT P0, [R6+URZ], R5 ;  /* 0x00000005060075a7 */ /* 0x001064000800017f */
[----:B-1----:R-:W-:Y:S05]  /*cd70*/  @!P0 NANOSLEEP.SYNCS 0x989680 ;  /* 0x009896800000895d */ /* 0x002fea0003900000 */
[----:B------:R-:W1:Y:S02]  /*cd80*/  @!P0 SYNCS.PHASECHK.TRANS64 P0, [R6+URZ], R5 ;  /* 0x00000005060085a7 */ /* 0x000e64000800007f */
[----:B-1----:R-:W-:Y:S05]  /*cd90*/  @!P0 BRA `(.L_x_303) ;  /* 0xfffffffc00f08947 */ /* 0x002fea000383ffff */
[----:B------:R-:W-:Y:S05]  /*cda0*/  BRA `(.L_x_318) ;  /* 0xfffffff800dc7947 */ /* 0x000fea000383ffff */
.L_x_319:
[----:B------:R-:W-:-:S00]  /*cdb0*/  BRA `(.L_x_319) ;  /* 0xfffffffc00fc7947 */ /* 0x000fc0000383ffff */
[----:B------:R-:W-:-:S00]  /*cdc0*/  NOP ;  /* 0x0000000000007918 */ /* 0x000fc00000000000 */
        /* <DEDUP_REMOVED lines=11> */
.L_x_320:


//--------------------- .nv.shared._ZN7cutlass13device_kernelINS_4gemm6kernel13GemmUniversalIN4cute5tupleIJiiiiEEENS1_10collective13CollectiveMmaINS1_40MainloopSm90TmaGmmaWarpSpecializedSparseILi6ENS5_IJNS4_1CILi1EEESB_SB_EEENS1_32KernelTmaWarpSpecializedPingpongEEENS5_IJNSA_ILi64EEENSA_ILi256EEENSA_ILi128EEEEEEaNS5_IJNS4_6LayoutINS5_IJiNS5_IJNSA_ILi2EEEiEEEiEEENS5_IJlNS5_IJSB_SK_EEElEEEEENSJ_INS5_IJNS5_IJSF_iEEENS5_IJSH_iEEEiEEENS5_IJNS5_IJSH_NSA_ILi8192EEEEEENS5_IJSB_lEEElEEEEEEEEaNS5_IJlSB_lEEENS4_8TiledMMAINS4_8MMA_AtomIJNS4_4SM904GMMA6SPARSE28GMMA_64x256x64_S32S8S8_SS_TNILNS13_9SparseSelE0EEEEEENSJ_ISC_NS5_IJNSA_ILi0EEES19_S19_EEEEENS5_IJNS4_10UnderscoreES1C_S1C_EEEEENS4_13SM90_TMA_LOADENS4_14ComposedLayoutINS4_7SwizzleILi2ELi4ELi3EEENS4_25smem_sparse_ptr_flag_bitsILi2ELi8EEENSJ_INS5_IJNS5_IJSB_NSA_ILi8EEEEEENS5_IJSK_SF_EEEEEENS5_IJNS5_IJS19_SH_EEESN_EEEEEEEvNS4_8identityES1F_NS1G_INS1H_ILi3ELi4ELi3EEENS4_18smem_ptr_flag_bitsILi8EEENSJ_INS5_IJS1L_SH_EEENS5_IJSH_SB_EEEEEEEvS1T_EENS_8epilogue10collective6detail29Sm90TmaWarpSpecializedAdapterINS23_15DefaultEpilogueIiNS5_IJSB_llEEES27_NS22_6thread17LinearCombinationIiLi1EiiLNS28_9ScaleType4KindE0ELNS_15FloatRoundStyleE2EiEENS1_15EpilogueDefaultEEEEEvvEEEEvNT_6ParamsE --------------------------
	.section	.nv.shared._ZN7cutlass13device_kernelINS_4gemm6kernel13GemmUniversalIN4cute5tupleIJiiiiEEENS1_10collective13CollectiveMmaINS1_40MainloopSm90TmaGmmaWarpSpecializedSparseILi6ENS5_IJNS4_1CILi1EEESB_SB_EEENS1_32KernelTmaWarpSpecializedPingpongEEENS5_IJNSA_ILi64EEENSA_ILi256EEENSA_ILi128EEEEEEaNS5_IJNS4_6LayoutINS5_IJiNS5_IJNSA_ILi2EEEiEEEiEEENS5_IJlNS5_IJSB_SK_EEElEEEEENSJ_INS5_IJNS5_IJSF_iEEENS5_IJSH_iEEEiEEENS5_IJNS5_IJSH_NSA_ILi8192EEEEEENS5_IJSB_lEEElEEEEEEEEaNS5_IJlSB_lEEENS4_8TiledMMAINS4_8MMA_AtomIJNS4_4SM904GMMA6SPARSE28GMMA_64x256x64_S32S8S8_SS_TNILNS13_9SparseSelE0EEEEEENSJ_ISC_NS5_IJNSA_ILi0EEES19_S19_EEEEENS5_IJNS4_10UnderscoreES1C_S1C_EEEEENS4_13SM90_TMA_LOADENS4_14ComposedLayoutINS4_7SwizzleILi2ELi4ELi3EEENS4_25smem_sparse_ptr_flag_bitsILi2ELi8EEENSJ_INS5_IJNS5_IJSB_NSA_ILi8EEEEEENS5_IJSK_SF_EEEEEENS5_IJNS5_IJS19_SH_EEESN_EEEEEEEvNS4_8identityES1F_NS1G_INS1H_ILi3ELi4ELi3EEENS4_18smem_ptr_flag_bitsILi8EEENSJ_INS5_IJS1L_SH_EEENS5_IJSH_SB_EEEEEEEvS1T_EENS_8epilogue10collective6detail29Sm90TmaWarpSpecializedAdapterINS23_15DefaultEpilogueIiNS5_IJSB_llEEES27_NS22_6thread17LinearCombinationIiLi1EiiLNS28_9ScaleType4KindE0ELNS_15FloatRoundStyleE2EiEENS1_15EpilogueDefaultEEEEEvvEEEEvNT_6ParamsE,"aw",@nobits
	.sectionflags	@""
	.align	16
	.zero		1024


//--------------------- .nv.shared.reserved.0     --------------------------
	.section	.nv.shared.reserved.0,"aw",@nobits
	.weak		__nv_reservedSMEM_offset_0_alias
	.size		__nv_reservedSMEM_offset_0_alias, 0, 0
	.other		__nv_reservedSMEM_offset_0_alias,@"STO_CUDA_RESERVED_SHARED STV_DEFAULT"
__nv_reservedSMEM_offset_0_alias:
	.zero		0


//--------------------- .nv.global                --------------------------
	.section	.nv.global,"aw",@nobits
.nv.global:
	.type		_ZN39_INTERNAL_b2d28573_4_k_cu_1153900e_27994cute1_E,@object
	.size		_ZN39_INTERNAL_b2d28573_4_k_cu_1153900e_27994cute1_E,(_ZN39_INTERNAL_b2d28573_4_k_cu_1153900e_27994cuda3std3__45__cpo6cbeginE - _ZN39_INTERNAL_b2d28573_4_k_cu_1153900e_27994cute1_E)
_ZN39_INTERNAL_b2d28573_4_k_cu_1153900e_27994cute1_E:
	.zero		1
	.type		_ZN39_INTERNAL_b2d28573_4_k_cu_1153900e_27994cuda3std3__45__cpo6cbeginE,@object
	.size		_ZN39_INTERNAL_b2d28573_4_k_cu_1153900e_27994cuda3std3__45__cpo6cbeginE,(_ZN39_INTERNAL_b2d28573_4_k_cu_1153900e_27994cuda3std3__48in_placeE - _ZN39_INTERNAL_b2d28573_4_k_cu_1153900e_27994cuda3std3__45__cpo6cbeginE)
_ZN39_INTERNAL_b2d28573_4_k_cu_1153900e_27994cuda3std3__45__cpo6cbeginE:
	.zero		1
	.type		_ZN39_INTERNAL_b2d28573_4_k_cu_1153900e_27994cuda3std3__48in_placeE,@object
	.size		_ZN39_INTERNAL_b2d28573_4_k_cu_1153900e_27994cuda3std3__48in_placeE,(_ZN39_INTERNAL_b2d28573_4_k_cu_1153900e_27994cuda3std6ranges3__45__cpo9iter_moveE - _ZN39_INTERNAL_b2d28573_4_k_cu_1153900e_27994cuda3std3__48in_placeE)
_ZN39_INTERNAL_b2d28573_4_k_cu_1153900e_27994cuda3std3__48in_placeE:
	.zero		1
	.type		_ZN39_INTERNAL_b2d28573_4_k_cu_1153900e_27994cuda3std6ranges3__45__cpo9iter_moveE,@object
	.size		_ZN39_INTERNAL_b2d28573_4_k_cu_1153900e_27994cuda3std6ranges3__45__cpo9iter_moveE,(_ZN39_INTERNAL_b2d28573_4_k_cu_1153900e_27994cuda3std3__45__cpo5beginE - _ZN39_INTERNAL_b2d28573_4_k_cu_1153900e_27994cuda3std6ranges3__45__cpo9iter_moveE)
_ZN39_INTERNAL_b2d28573_4_k_cu_1153900e_27994cuda3std6ranges3__45__cpo9iter_moveE:
	.zero		1
	.type		_ZN39_INTERNAL_b2d28573_4_k_cu_1153900e_27994cuda3std3__45__cpo5beginE,@object
	.size		_ZN39_INTERNAL_b2d28573_4_k_cu_1153900e_27994cuda3std3__45__cpo5beginE,(_ZN39_INTERNAL_b2d28573_4_k_cu_1153900e_27994cuda3std3__441_GLOBAL__N__b2d28573_4_k_cu_1153900e_27996ignoreE - _ZN39_INTERNAL_b2d28573_4_k_cu_1153900e_27994cuda3std3__45__cpo5beginE)
_ZN39_INTERNAL_b2d28573_4_k_cu_1153900e_27994cuda3std3__45__cpo5beginE:
	.zero		1
	.type		_ZN39_INTERNAL_b2d28573_4_k_cu_1153900e_27994cuda3std3__441_GLOBAL__N__b2d28573_4_k_cu_1153900e_27996ignoreE,@object
	.size		_ZN39_INTERNAL_b2d28573_4_k_cu_1153900e_27994cuda3std3__441_GLOBAL__N__b2d28573_4_k_cu_1153900e_27996ignoreE,(_ZN39_INTERNAL_b2d28573_4_k_cu_1153900e_27994cute7productE - _ZN39_INTERNAL_b2d28573_4_k_cu_1153900e_27994cuda3std3__441_GLOBAL__N__b2d28573_4_k_cu_1153900e_27996ignoreE)
_ZN39_INTERNAL_b2d28573_4_k_cu_1153900e_27994cuda3std3__441_GLOBAL__N__b2d28573_4_k_cu_1153900e_27996ignoreE:
	.zero		1
	.type		_ZN39_INTERNAL_b2d28573_4_k_cu_1153900e_27994cute7productE,@object
	.size		_ZN39_INTERNAL_b2d28573_4_k_cu_1153900e_27994cute7productE,(_ZN39_INTERNAL_b2d28573_4_k_cu_1153900e_27994cuda3std3__45__cpo3endE - _ZN39_INTERNAL_b2d28573_4_k_cu_1153900e_27994cute7productE)
_ZN39_INTERNAL_b2d28573_4_k_cu_1153900e_27994cute7productE:
	.zero		1
	.type		_ZN39_INTERNAL_b2d28573_4_k_cu_1153900e_27994cuda3std3__45__cpo3endE,@object
	.size		_ZN39_INTERNAL_b2d28573_4_k_cu_1153900e_27994cuda3std3__45__cpo3endE,(_ZN39_INTERNAL_b2d28573_4_k_cu_1153900e_27994cuda3std3__419piecewise_constructE - _ZN39_INTERNAL_b2d28573_4_k_cu_1153900e_27994cuda3std3__45__cpo3endE)
_ZN39_INTERNAL_b2d28573_4_k_cu_1153900e_27994cuda3std3__45__cpo3endE:
	.zero		1
	.type		_ZN39_INTERNAL_b2d28573_4_k_cu_1153900e_27994cuda3std3__419piecewise_constructE,@object
	.size		_ZN39_INTERNAL_b2d28573_4_k_cu_1153900e_27994cuda3std3__419piecewise_constructE,(_ZN39_INTERNAL_b2d28573_4_k_cu_1153900e_27994cuda3std3__45__cpo4cendE - _ZN39_INTERNAL_b2d28573_4_k_cu_1153900e_27994cuda3std3__419piecewise_constructE)
_ZN39_INTERNAL_b2d28573_4_k_cu_1153900e_27994cuda3std3__419piecewise_constructE:
	.zero		1
	.type		_ZN39_INTERNAL_b2d28573_4_k_cu_1153900e_27994cuda3std3__45__cpo4cendE,@object
	.size		_ZN39_INTERNAL_b2d28573_4_k_cu_1153900e_27994cuda3std3__45__cpo4cendE,(_ZN39_INTERNAL_b2d28573_4_k_cu_1153900e_27994cuda3std6ranges3__45__cpo4swapE - _ZN39_INTERNAL_b2d28573_4_k_cu_1153900e_27994cuda3std3__45__cpo4cendE)
_ZN39_INTERNAL_b2d28573_4_k_cu_1153900e_27994cuda3std3__45__cpo4cendE:
	.zero		1
	.type		_ZN39_INTERNAL_b2d28573_4_k_cu_1153900e_27994cuda3std6ranges3__45__cpo4swapE,@object
	.size		_ZN39_INTERNAL_b2d28573_4_k_cu_1153900e_27994cuda3std6ranges3__45__cpo4swapE,(.L_7 - _ZN39_INTERNAL_b2d28573_4_k_cu_1153900e_27994cuda3std6ranges3__45__cpo4swapE)
_ZN39_INTERNAL_b2d28573_4_k_cu_1153900e_27994cuda3std6ranges3__45__cpo4swapE:
	.zero		1
.L_7:


//--------------------- .nv.constant0._ZN7cutlass13device_kernelINS_4gemm6kernel13GemmUniversalIN4cute5tupleIJiiiiEEENS1_10collective13CollectiveMmaINS1_40MainloopSm90TmaGmmaWarpSpecializedSparseILi6ENS5_IJNS4_1CILi1EEESB_SB_EEENS1_32KernelTmaWarpSpecializedPingpongEEENS5_IJNSA_ILi64EEENSA_ILi256EEENSA_ILi128EEEEEEaNS5_IJNS4_6LayoutINS5_IJiNS5_IJNSA_ILi2EEEiEEEiEEENS5_IJlNS5_IJSB_SK_EEElEEEEENSJ_INS5_IJNS5_IJSF_iEEENS5_IJSH_iEEEiEEENS5_IJNS5_IJSH_NSA_ILi8192EEEEEENS5_IJSB_lEEElEEEEEEEEaNS5_IJlSB_lEEENS4_8TiledMMAINS4_8MMA_AtomIJNS4_4SM904GMMA6SPARSE28GMMA_64x256x64_S32S8S8_SS_TNILNS13_9SparseSelE0EEEEEENSJ_ISC_NS5_IJNSA_ILi0EEES19_S19_EEEEENS5_IJNS4_10UnderscoreES1C_S1C_EEEEENS4_13SM90_TMA_LOADENS4_14ComposedLayoutINS4_7SwizzleILi2ELi4ELi3EEENS4_25smem_sparse_ptr_flag_bitsILi2ELi8EEENSJ_INS5_IJNS5_IJSB_NSA_ILi8EEEEEENS5_IJSK_SF_EEEEEENS5_IJNS5_IJS19_SH_EEESN_EEEEEEEvNS4_8identityES1F_NS1G_INS1H_ILi3ELi4ELi3EEENS4_18smem_ptr_flag_bitsILi8EEENSJ_INS5_IJS1L_SH_EEENS5_IJSH_SB_EEEEEEEvS1T_EENS_8epilogue10collective6detail29Sm90TmaWarpSpecializedAdapterINS23_15DefaultEpilogueIiNS5_IJSB_llEEES27_NS22_6thread17LinearCombinationIiLi1EiiLNS28_9ScaleType4KindE0ELNS_15FloatRoundStyleE2EiEENS1_15EpilogueDefaultEEEEEvvEEEEvNT_6ParamsE --------------------------
	.section	.nv.constant0._ZN7cutlass13device_kernelINS_4gemm6kernel13GemmUniversalIN4cute5tupleIJiiiiEEENS1_10collective13CollectiveMmaINS1_40MainloopSm90TmaGmmaWarpSpecializedSparseILi6ENS5_IJNS4_1CILi1EEESB_SB_EEENS1_32KernelTmaWarpSpecializedPingpongEEENS5_IJNSA_ILi64EEENSA_ILi256EEENSA_ILi128EEEEEEaNS5_IJNS4_6LayoutINS5_IJiNS5_IJNSA_ILi2EEEiEEEiEEENS5_IJlNS5_IJSB_SK_EEElEEEEENSJ_INS5_IJNS5_IJSF_iEEENS5_IJSH_iEEEiEEENS5_IJNS5_IJSH_NSA_ILi8192EEEEEENS5_IJSB_lEEElEEEEEEEEaNS5_IJlSB_lEEENS4_8TiledMMAINS4_8MMA_AtomIJNS4_4SM904GMMA6SPARSE28GMMA_64x256x64_S32S8S8_SS_TNILNS13_9SparseSelE0EEEEEENSJ_ISC_NS5_IJNSA_ILi0EEES19_S19_EEEEENS5_IJNS4_10UnderscoreES1C_S1C_EEEEENS4_13SM90_TMA_LOADENS4_14ComposedLayoutINS4_7SwizzleILi2ELi4ELi3EEENS4_25smem_sparse_ptr_flag_bitsILi2ELi8EEENSJ_INS5_IJNS5_IJSB_NSA_ILi8EEEEEENS5_IJSK_SF_EEEEEENS5_IJNS5_IJS19_SH_EEESN_EEEEEEEvNS4_8identityES1F_NS1G_INS1H_ILi3ELi4ELi3EEENS4_18smem_ptr_flag_bitsILi8EEENSJ_INS5_IJS1L_SH_EEENS5_IJSH_SB_EEEEEEEvS1T_EENS_8epilogue10collective6detail29Sm90TmaWarpSpecializedAdapterINS23_15DefaultEpilogueIiNS5_IJSB_llEEES27_NS22_6thread17LinearCombinationIiLi1EiiLNS28_9ScaleType4KindE0ELNS_15FloatRoundStyleE2EiEENS1_15EpilogueDefaultEEEEEvvEEEEvNT_6ParamsE,"a",@progbits
	.sectionflags	@""
	.align	4
.nv.constant0._ZN7cutlass13device_kernelINS_4gemm6kernel13GemmUniversalIN4cute5tupleIJiiiiEEENS1_10collective13CollectiveMmaINS1_40MainloopSm90TmaGmmaWarpSpecializedSparseILi6ENS5_IJNS4_1CILi1EEESB_SB_EEENS1_32KernelTmaWarpSpecializedPingpongEEENS5_IJNSA_ILi64EEENSA_ILi256EEENSA_ILi128EEEEEEaNS5_IJNS4_6LayoutINS5_IJiNS5_IJNSA_ILi2EEEiEEEiEEENS5_IJlNS5_IJSB_SK_EEElEEEEENSJ_INS5_IJNS5_IJSF_iEEENS5_IJSH_iEEEiEEENS5_IJNS5_IJSH_NSA_ILi8192EEEEEENS5_IJSB_lEEElEEEEEEEEaNS5_IJlSB_lEEENS4_8TiledMMAINS4_8MMA_AtomIJNS4_4SM904GMMA6SPARSE28GMMA_64x256x64_S32S8S8_SS_TNILNS13_9SparseSelE0EEEEEENSJ_ISC_NS5_IJNSA_ILi0EEES19_S19_EEEEENS5_IJNS4_10UnderscoreES1C_S1C_EEEEENS4_13SM90_TMA_LOADENS4_14ComposedLayoutINS4_7SwizzleILi2ELi4ELi3EEENS4_25smem_sparse_ptr_flag_bitsILi2ELi8EEENSJ_INS5_IJNS5_IJSB_NSA_ILi8EEEEEENS5_IJSK_SF_EEEEEENS5_IJNS5_IJS19_SH_EEESN_EEEEEEEvNS4_8identityES1F_NS1G_INS1H_ILi3ELi4ELi3EEENS4_18smem_ptr_flag_bitsILi8EEENSJ_INS5_IJS1L_SH_EEENS5_IJSH_SB_EEEEEEEvS1T_EENS_8epilogue10collective6detail29Sm90TmaWarpSpecializedAdapterINS23_15DefaultEpilogueIiNS5_IJSB_llEEES27_NS22_6thread17LinearCombinationIiLi1EiiLNS28_9ScaleType4KindE0ELNS_15FloatRoundStyleE2EiEENS1_15EpilogueDefaultEEEEEvvEEEEvNT_6ParamsE:
	.zero		1920


//--------------------- SYMBOLS --------------------------

	.type		.nv.reservedSmem.offset0,@object
	.size		.nv.reservedSmem.offset0,0x4
